def gluon_mma(
    a_ptr,
    b_ptr,
    c_ptr,
    M: gl.constexpr,
    N: gl.constexpr,
    K: gl.constexpr,
    BLK_A: gl.constexpr,
    BLK_B: gl.constexpr,
    SHARED_A: gl.constexpr,
    SHARED_B: gl.constexpr,
    ACC_LAYOUT: gl.constexpr,
    TMEM_LAYOUT: gl.constexpr,
    USE_TCGEN05: gl.constexpr,
    IS_ASYNC: gl.constexpr,
):
    offs_m = gl.arange(0, M, layout=gl.SliceLayout(1, BLK_A))
    offs_ka = gl.arange(0, K, layout=gl.SliceLayout(0, BLK_A))
    offs_kb = gl.arange(0, K, layout=gl.SliceLayout(1, BLK_B))
    offs_n = gl.arange(0, N, layout=gl.SliceLayout(0, BLK_B))
    a = gl.load(a_ptr + offs_m[:, None] * K + offs_ka[None, :])
    b = gl.load(b_ptr + offs_kb[:, None] * N + offs_n[None, :])
    a_smem = gl.allocate_shared_memory(a.dtype, [M, K], SHARED_A, a)
    b_smem = gl.allocate_shared_memory(b.dtype, [K, N], SHARED_B, b)

    if USE_TCGEN05:
        fence_async_shared()
        bar = gl.allocate_shared_memory(gl.int64, [1], mbarrier.MBarrierLayout())
        mbarrier.init(bar, count=1)
        acc_tmem = allocate_tensor_memory(gl.float32, [M, N], TMEM_LAYOUT)
        tcgen05_mma(a_smem, b_smem, acc_tmem, use_acc=False)
        tcgen05_commit(bar)
        mbarrier.wait(bar, phase=0)
        mbarrier.invalidate(bar)
        acc = acc_tmem.load(ACC_LAYOUT)
    else:
        acc = gl.zeros([M, N], dtype=gl.float32, layout=ACC_LAYOUT)
        acc = hopper.warpgroup_mma(a_smem, b_smem, acc, is_async=IS_ASYNC)
        if IS_ASYNC:
            acc = hopper.warpgroup_mma_wait(num_outstanding=0, deps=[acc])

    out_layout: gl.constexpr = gl.BlockedLayout(
        [1, 1], [1, 32], [gl.num_warps(), 1], [1, 0]
    )
    acc = gl.convert_layout(acc, out_layout)
    offs_cm = gl.arange(0, M, layout=gl.SliceLayout(1, out_layout))
    offs_cn = gl.arange(0, N, layout=gl.SliceLayout(0, out_layout))
    gl.store(c_ptr + offs_cm[:, None] * N + offs_cn[None, :], acc)

# config = {"BLOCK_K": 16, "BLOCK_M": 256, "BLOCK_N": 128, "arch": "sm_90", "dtype": "fp16", "is_async": 1, "num_warps": 4}
# arch = sm_90


// ===== COMPILED SASS (sm_90a) =====

	.target	sm_90a

	.elftype	@"ET_EXEC"


//--------------------- .note.nv.tkinfo           --------------------------
	.section	.note.nv.tkinfo,"",@"SHT_NOTE"
	.sectionflags	@"SHF_NOTE_NV_TKINFO"
	.tkinfo
        /*0018*/ 	.word	0x00000002
        /*0030*/ 	.string	""
        /*0030*/ 	.string	"ptxas"
        /*0030*/ 	.string	"Cuda compilation tools, release 13.0, V13.0.88"
        /*0030*/ 	.string	"Build cuda_13.0.r13.0/compiler.36424714_0"
        /*0030*/ 	.string	"-v  -suppress-debug-info  -lineinfo  -arch sm_90a "



//--------------------- .note.nv.cuinfo           --------------------------
	.section	.note.nv.cuinfo,"",@"SHT_NOTE"
	.sectionflags	@"SHF_NOTE_NV_CUINFO"
        /*0018*/ 	.short	0x0002
        /*001a*/ 	.short	0x005a
        /*001c*/ 	.short	0x0082
	.zero		2


//--------------------- .nv.info                  --------------------------
	.section	.nv.info,"",@"SHT_CUDA_INFO"
	.align	4


	//----- nvinfo : EIATTR_REGCOUNT
	.align		4
        /*0000*/ 	.byte	0x04, 0x2f
        /*0002*/ 	.short	(.L_1 - .L_0)
	.align		4
.L_0:
        /*0004*/ 	.word	index@(gluon_mma)
        /*0008*/ 	.word	0x000000ff


	//----- nvinfo : EIATTR_FRAME_SIZE
	.align		4
.L_1:
        /*000c*/ 	.byte	0x04, 0x11
        /*000e*/ 	.short	(.L_3 - .L_2)
	.align		4
.L_2:
        /*0010*/ 	.word	index@(gluon_mma)
        /*0014*/ 	.word	0x00000258


	//----- nvinfo : EIATTR_MIN_STACK_SIZE
	.align		4
.L_3:
        /*0018*/ 	.byte	0x04, 0x12
        /*001a*/ 	.short	(.L_5 - .L_4)
	.align		4
.L_4:
        /*001c*/ 	.word	index@(gluon_mma)
        /*0020*/ 	.word	0x00000258
.L_5:


//--------------------- .nv.compat                --------------------------
	.section	.nv.compat,"",@"SHT_CUDA_COMPAT_INFO"
	.align	4
        /*0000*/ 	.byte	0x02, 0x09, 0x01, 0x00, 0x02, 0x02, 0x04, 0x00, 0x02, 0x05, 0x05, 0x00, 0x03, 0x07, 0x01, 0x01
        /*0010*/ 	.byte	0x02, 0x03, 0x00, 0x00, 0x02, 0x06, 0x01, 0x00, 0x04, 0x0b, 0x08, 0x00, 0x00, 0x00, 0x00, 0x00
        /*0020*/ 	.byte	0x00, 0x00, 0x00, 0x00


//--------------------- .nv.info.gluon_mma        --------------------------
	.section	.nv.info.gluon_mma,"",@"SHT_CUDA_INFO"
	.sectionflags	@""
	.align	4


	//----- nvinfo : EIATTR_CUDA_API_VERSION
	.align		4
        /*0000*/ 	.byte	0x04, 0x37
        /*0002*/ 	.short	(.L_7 - .L_6)
.L_6:
        /*0004*/ 	.word	0x00000082


	//----- nvinfo : EIATTR_KPARAM_INFO
	.align		4
.L_7:
        /*0008*/ 	.byte	0x04, 0x17
        /*000a*/ 	.short	(.L_9 - .L_8)
.L_8:
        /*000c*/ 	.word	0x00000000
        /*0010*/ 	.short	0x0004
        /*0012*/ 	.short	0x0020
        /*0014*/ 	.byte	0x00, 0xf4, 0x21, 0x00


	//----- nvinfo : EIATTR_KPARAM_INFO
	.align		4
.L_9:
        /*0018*/ 	.byte	0x04, 0x17
        /*001a*/ 	.short	(.L_11 - .L_10)
.L_10:
        /*001c*/ 	.word	0x00000000
        /*0020*/ 	.short	0x0003
        /*0022*/ 	.short	0x0018
        /*0024*/ 	.byte	0x00, 0xf4, 0x21, 0x00


	//----- nvinfo : EIATTR_KPARAM_INFO
	.align		4
.L_11:
        /*0028*/ 	.byte	0x04, 0x17
        /*002a*/ 	.short	(.L_13 - .L_12)
.L_12:
        /*002c*/ 	.word	0x00000000
        /*0030*/ 	.short	0x0002
        /*0032*/ 	.short	0x0010
        /*0034*/ 	.byte	0x00, 0xf4, 0x21, 0x00


	//----- nvinfo : EIATTR_KPARAM_INFO
	.align		4
.L_13:
        /*0038*/ 	.byte	0x04, 0x17
        /*003a*/ 	.short	(.L_15 - .L_14)
.L_14:
        /*003c*/ 	.word	0x00000000
        /*0040*/ 	.short	0x0001
        /*0042*/ 	.short	0x0008
        /*0044*/ 	.byte	0x00, 0xf4, 0x21, 0x00


	//----- nvinfo : EIATTR_KPARAM_INFO
	.align		4
.L_15:
        /*0048*/ 	.byte	0x04, 0x17
        /*004a*/ 	.short	(.L_17 - .L_16)
.L_16:
        /*004c*/ 	.word	0x00000000
        /*0050*/ 	.short	0x0000
        /*0052*/ 	.short	0x0000
        /*0054*/ 	.byte	0x00, 0xf4, 0x21, 0x00


	//----- nvinfo : EIATTR_SPARSE_MMA_MASK
	.align		4
.L_17:
        /*0058*/ 	.byte	0x03, 0x50
        /*005a*/ 	.short	0x0000


	//----- nvinfo : EIATTR_MAXREG_COUNT
	.align		4
        /*005c*/ 	.byte	0x03, 0x1b
        /*005e*/ 	.short	0x00ff


	//----- nvinfo : EIATTR_NUM_BARRIERS
	.align		4
        /*0060*/ 	.byte	0x02, 0x4c
        /*0062*/ 	.byte	0x01
	.zero		1


	//----- nvinfo : EIATTR_ANNOTATIONS
	.align		4
        /*0064*/ 	.byte	0x04, 0x55
        /*0066*/ 	.short	(.L_19 - .L_18)


	//   ....[0]....
.L_18:
        /*0068*/ 	.word	0x00000001
        /*006c*/ 	.byte	0xa0, 0x2c, 0x00, 0x00, 0x01, 0x00, 0x00, 0x00, 0x00, 0x2d, 0x00, 0x00, 0x01, 0x00, 0x00, 0x00
        /* <DEDUP_REMOVED lines=80> */
        /*057c*/ 	.byte	0x00, 0x6b, 0x00, 0x00


	//----- nvinfo : EIATTR_MERCURY_ISA_VERSION
	.align		4
.L_19:
        /*0580*/ 	.byte	0x03, 0x5f
        /*0582*/ 	.short	0x0101


	//----- nvinfo : EIATTR_EXIT_INSTR_OFFSETS
	.align		4
        /*0584*/ 	.byte	0x04, 0x1c
        /*0586*/ 	.short	(.L_21 - .L_20)


	//   ....[0]....
.L_20:
        /*0588*/ 	.word	0x00006d50


	//----- nvinfo : EIATTR_REQNTID
	.align		4
.L_21:
        /*058c*/ 	.byte	0x04, 0x10
        /*058e*/ 	.short	(.L_23 - .L_22)
.L_22:
        /*0590*/ 	.word	0x00000080
        /*0594*/ 	.word	0x00000001
        /*0598*/ 	.word	0x00000001


	//----- nvinfo : EIATTR_CBANK_PARAM_SIZE
	.align		4
.L_23:
        /*059c*/ 	.byte	0x03, 0x19
        /*059e*/ 	.short	0x0028


	//----- nvinfo : EIATTR_PARAM_CBANK
	.align		4
        /*05a0*/ 	.byte	0x04, 0x0a
        /*05a2*/ 	.short	(.L_25 - .L_24)
	.align		4
.L_24:
        /*05a4*/ 	.word	index@(.nv.constant0.gluon_mma)
        /*05a8*/ 	.short	0x0210
        /*05aa*/ 	.short	0x0028


	//----- nvinfo : EIATTR_SW_WAR
	.align		4
.L_25:
        /*05ac*/ 	.byte	0x04, 0x36
        /*05ae*/ 	.short	(.L_27 - .L_26)
.L_26:
        /*05b0*/ 	.word	0x00000008
.L_27:


//--------------------- .nv.callgraph             --------------------------
	.section	.nv.callgraph,"",@"SHT_CUDA_CALLGRAPH"
	.align	4
	.sectionentsize	8
	.align		4
        /*0000*/ 	.word	0x00000000
	.align		4
        /*0004*/ 	.word	0xffffffff
	.align		4
        /*0008*/ 	.word	0x00000000
	.align		4
        /*000c*/ 	.word	0xfffffffe
	.align		4
        /*0010*/ 	.word	0x00000000
	.align		4
        /*0014*/ 	.word	0xfffffffd
	.align		4
        /*0018*/ 	.word	0x00000000
	.align		4
        /*001c*/ 	.word	0xfffffffc


//--------------------- .text.gluon_mma           --------------------------
	.section	.text.gluon_mma,"ax",@progbits
	.align	128
        .global         gluon_mma
        .type           gluon_mma,@function
        .size           gluon_mma,(.L_x_1 - gluon_mma)
        .other          gluon_mma,@"STO_CUDA_ENTRY STV_DEFAULT"
gluon_mma:
.text.gluon_mma:
[----:B------:R-:W0:Y:S01]  /*0000*/  LDC R1, c[0x0][0x28] ;  /* 0x00000a00ff017b82 */ /* 0x000e220000000800 */
[----:B------:R-:W1:Y:S01]  /*0010*/  S2R R0, SR_TID.X ;  /* 0x0000000000007919 */ /* 0x000e620000002100 */
[----:B------:R-:W-:Y:S01]  /*0020*/  ULDC.64 UR4, c[0x0][0x210] ;  /* 0x0000840000047ab9 */ /* 0x000fe20000000a00 */
[----:B------:R-:W-:Y:S01]  /*0030*/  ULDC.64 UR20, c[0x0][0x208] ;  /* 0x0000820000147ab9 */ /* 0x000fe20000000a00 */
[----:B0-----:R-:W-:Y:S01]  /*0040*/  VIADD R1, R1, 0xfffffda8 ;  /* 0xfffffda801017836 */ /* 0x001fe20000000000 */
[----:B-1----:R-:W-:Y:S02]  /*0050*/  SHF.R.U32.HI R7, RZ, 0x5, R0 ;  /* 0x00000005ff077819 */ /* 0x002fe40000011600 */
[----:B------:R-:W-:Y:S02]  /*0060*/  LOP3.LUT R131, R0, 0x60, RZ, 0xc0, !PT ;  /* 0x0000006000837812 */ /* 0x000fe400078ec0ff */
[----:B------:R-:W-:Y:S02]  /*0070*/  SGXT.U32 R7, R7, 0x2 ;  /* 0x000000020707781a */ /* 0x000fe40000000000 */
[----:B------:R-:W-:-:S02]  /*0080*/  IADD3 R4, P0, R131, UR4, RZ ;  /* 0x0000000483047c10 */ /* 0x000fc4000ff1e0ff */
[C---:B------:R-:W-:Y:S02]  /*0090*/  LOP3.LUT R127, R7.reuse, 0x8, RZ, 0xfc, !PT ;  /* 0x00000008077f7812 */ /* 0x040fe400078efcff */
[----:B------:R-:W-:Y:S01]  /*00a0*/  LOP3.LUT R123, R7, 0x10, RZ, 0xfc, !PT ;  /* 0x00000010077b7812 */ /* 0x000fe200078efcff */
[----:B------:R-:W-:Y:S01]  /*00b0*/  IMAD.X R5, RZ, RZ, UR5, P0 ;  /* 0x00000005ff057e24 */ /* 0x000fe200080e06ff */
[C---:B------:R-:W-:Y:S01]  /*00c0*/  LEA R8, P0, R127.reuse, UR4, 0x5 ;  /* 0x000000047f087c11 */ /* 0x040fe2000f8028ff */
[----:B------:R-:W-:Y:S01]  /*00d0*/  IMAD.SHL.U32 R3, R127, 0x10, RZ ;  /* 0x000000107f037824 */ /* 0x000fe200078e00ff */
[C---:B------:R-:W-:Y:S02]  /*00e0*/  SHF.L.U32 R6, R123.reuse, 0x4, RZ ;  /* 0x000000047b067819 */ /* 0x040fe400000006ff */
[----:B------:R-:W-:Y:S02]  /*00f0*/  LEA R10, P1, R123, UR4, 0x5 ;  /* 0x000000047b0a7c11 */ /* 0x000fe4000f8228ff */
[----:B------:R-:W-:-:S02]  /*0100*/  LOP3.LUT R2, R0, 0xf, RZ, 0xc0, !PT ;  /* 0x0000000f00027812 */ /* 0x000fc400078ec0ff */
[----:B------:R-:W-:Y:S02]  /*0110*/  LEA.HI.X R11, R6, UR5, RZ, 0x1, P1 ;  /* 0x00000005060b7c11 */ /* 0x000fe400088f0cff */
[----:B------:R-:W-:Y:S01]  /*0120*/  LOP3.LUT R119, R7, 0x18, RZ, 0xfc, !PT ;  /* 0x0000001807777812 */ /* 0x000fe200078efcff */
[C---:B------:R-:W-:Y:S01]  /*0130*/  IMAD.WIDE.U32 R4, R2.reuse, 0x2, R4 ;  /* 0x0000000202047825 */ /* 0x040fe200078e0004 */
[----:B------:R-:W-:Y:S02]  /*0140*/  LEA.HI.X R9, R3, UR5, RZ, 0x1, P0 ;  /* 0x0000000503097c11 */ /* 0x000fe400080f0cff */
[----:B------:R-:W-:Y:S01]  /*0150*/  LEA R12, P2, R119, UR4, 0x5 ;  /* 0x00000004770c7c11 */ /* 0x000fe2000f8428ff */
[----:B------:R-:W-:Y:S01]  /*0160*/  IMAD.WIDE.U32 R10, R2, 0x2, R10 ;  /* 0x00000002020a7825 */ /* 0x000fe200078e000a */
[----:B------:R-:W-:Y:S01]  /*0170*/  LOP3.LUT R99, R7, 0x40, RZ, 0xfc, !PT ;  /* 0x0000004007637812 */ /* 0x000fe200078efcff */
[----:B------:R0:W2:Y:S02]  /*0180*/  LDG.E.U16 R6, desc[UR20][R4.64] ;  /* 0x0000001404067981 */ /* 0x0000a4000c1e1500 */
[----:B------:R-:W-:-:S02]  /*0190*/  IMAD.SHL.U32 R13, R119, 0x10, RZ ;  /* 0x00000010770d7824 */ /* 0x000fc400078e00ff */
[C---:B------:R-:W-:Y:S01]  /*01a0*/  IMAD.WIDE.U32 R8, R2.reuse, 0x2, R8 ;  /* 0x0000000202087825 */ /* 0x040fe200078e0008 */
[C---:B------:R-:W-:Y:S01]  /*01b0*/  LOP3.LUT R111, R7.reuse, 0x28, RZ, 0xfc, !PT ;  /* 0x00000028076f7812 */ /* 0x040fe200078efcff */
[----:B------:R1:W3:Y:S01]  /*01c0*/  LDG.E.U16 R10, desc[UR20][R10.64] ;  /* 0x000000140a0a7981 */ /* 0x0002e2000c1e1500 */
[C---:B------:R-:W-:Y:S02]  /*01d0*/  LOP3.LUT R107, R7.reuse, 0x30, RZ, 0xfc, !PT ;  /* 0x00000030076b7812 */ /* 0x040fe400078efcff */
[----:B------:R-:W-:Y:S01]  /*01e0*/  LOP3.LUT R103, R7, 0x38, RZ, 0xfc, !PT ;  /* 0x0000003807677812 */ /* 0x000fe200078efcff */
[----:B------:R4:W5:Y:S01]  /*01f0*/  LDG.E.U16 R8, desc[UR20][R8.64] ;  /* 0x0000001408087981 */ /* 0x000962000c1e1500 */
[----:B------:R-:W-:Y:S01]  /*0200*/  LEA.HI.X R13, R13, UR5, RZ, 0x1, P2 ;  /* 0x000000050d0d7c11 */ /* 0x000fe200090f0cff */
[----:B0-----:R-:W-:Y:S01]  /*0210*/  IMAD.SHL.U32 R4, R111, 0x10, RZ ;  /* 0x000000106f047824 */ /* 0x001fe200078e00ff */
[C---:B------:R-:W-:Y:S02]  /*0220*/  SHF.L.U32 R5, R107.reuse, 0x4, RZ ;  /* 0x000000046b057819 */ /* 0x040fe400000006ff */
[----:B------:R-:W-:Y:S01]  /*0230*/  LEA R18, P2, R107, UR4, 0x5 ;  /* 0x000000046b127c11 */ /* 0x000fe2000f8428ff */
[----:B-1----:R-:W-:Y:S01]  /*0240*/  IMAD.SHL.U32 R11, R99, 0x10, RZ ;  /* 0x00000010630b7824 */ /* 0x002fe200078e00ff */
[----:B------:R-:W-:Y:S01]  /*0250*/  LOP3.LUT R87, R7, 0x58, RZ, 0xfc, !PT ;  /* 0x0000005807577812 */ /* 0x000fe200078efcff */
[----:B------:R-:W-:Y:S01]  /*0260*/  IMAD.WIDE.U32 R12, R2, 0x2, R12 ;  /* 0x00000002020c7825 */ /* 0x000fe200078e000c */
[----:B------:R-:W-:-:S02]  /*0270*/  LEA R22, P4, R99, UR4, 0x5 ;  /* 0x0000000463167c11 */ /* 0x000fc4000f8828ff */
[----:B------:R-:W-:Y:S01]  /*0280*/  LOP3.LUT R79, R7, 0x68, RZ, 0xfc, !PT ;  /* 0x00000068074f7812 */ /* 0x000fe200078efcff */
[----:B----4-:R-:W-:Y:S01]  /*0290*/  IMAD.SHL.U32 R9, R103, 0x10, RZ ;  /* 0x0000001067097824 */ /* 0x010fe200078e00ff */
[----:B------:R-:W-:Y:S01]  /*02a0*/  LEA R16, P1, R111, UR4, 0x5 ;  /* 0x000000046f107c11 */ /* 0x000fe2000f8228ff */
[----:B------:R-:W4:Y:S01]  /*02b0*/  LDG.E.U16 R12, desc[UR20][R12.64] ;  /* 0x000000140c0c7981 */ /* 0x000f22000c1e1500 */
[----:B------:R-:W-:Y:S02]  /*02c0*/  LEA R20, P3, R103, UR4, 0x5 ;  /* 0x0000000467147c11 */ /* 0x000fe4000f8628ff */
[C---:B------:R-:W-:Y:S02]  /*02d0*/  LOP3.LUT R83, R7.reuse, 0x60, RZ, 0xfc, !PT ;  /* 0x0000006007537812 */ /* 0x040fe400078efcff */
[C---:B------:R-:W-:Y:S02]  /*02e0*/  LOP3.LUT R91, R7.reuse, 0x50, RZ, 0xfc, !PT ;  /* 0x00000050075b7812 */ /* 0x040fe400078efcff */
[----:B------:R-:W-:-:S02]  /*02f0*/  LOP3.LUT R115, R7, 0x20, RZ, 0xfc, !PT ;  /* 0x0000002007737812 */ /* 0x000fc400078efcff */
[----:B------:R-:W-:Y:S01]  /*0300*/  LEA.HI.X R19, R5, UR5, RZ, 0x1, P2 ;  /* 0x0000000505137c11 */ /* 0x000fe200090f0cff */
[----:B------:R-:W-:Y:S01]  /*0310*/  IMAD.SHL.U32 R5, R87, 0x10, RZ ;  /* 0x0000001057057824 */ /* 0x000fe200078e00ff */
[----:B------:R-:W-:Y:S01]  /*0320*/  LEA.HI.X R23, R11, UR5, RZ, 0x1, P4 ;  /* 0x000000050b177c11 */ /* 0x000fe2000a0f0cff */
[----:B------:R-:W-:Y:S01]  /*0330*/  IMAD.SHL.U32 R11, R79, 0x10, RZ ;  /* 0x000000104f0b7824 */ /* 0x000fe200078e00ff */
[----:B------:R-:W-:Y:S02]  /*0340*/  LEA.HI.X R17, R4, UR5, RZ, 0x1, P1 ;  /* 0x0000000504117c11 */ /* 0x000fe400088f0cff */
[----:B------:R-:W-:Y:S01]  /*0350*/  LEA.HI.X R21, R9, UR5, RZ, 0x1, P3 ;  /* 0x0000000509157c11 */ /* 0x000fe200098f0cff */
[----:B------:R-:W-:Y:S01]  /*0360*/  IMAD.SHL.U32 R9, R83, 0x10, RZ ;  /* 0x0000001053097824 */ /* 0x000fe200078e00ff */
[----:B------:R-:W-:Y:S02]  /*0370*/  LEA R28, P2, R87, UR4, 0x5 ;  /* 0x00000004571c7c11 */ /* 0x000fe4000f8428ff */
[----:B------:R-:W-:-:S02]  /*0380*/  LOP3.LUT R71, R7, 0x78, RZ, 0xfc, !PT ;  /* 0x0000007807477812 */ /* 0x000fc400078efcff */
[C---:B------:R-:W-:Y:S02]  /*0390*/  SHF.L.U32 R4, R91.reuse, 0x4, RZ ;  /* 0x000000045b047819 */ /* 0x040fe400000006ff */
[----:B------:R-:W-:Y:S02]  /*03a0*/  LEA R26, P1, R91, UR4, 0x5 ;  /* 0x000000045b1a7c11 */ /* 0x000fe4000f8228ff */
[----:B------:R-:W-:Y:S02]  /*03b0*/  LEA R32, P4, R79, UR4, 0x5 ;  /* 0x000000044f207c11 */ /* 0x000fe4000f8828ff */
[----:B------:R-:W-:Y:S01]  /*03c0*/  LOP3.LUT R65, R7, 0x88, RZ, 0xfc, !PT ;  /* 0x0000008807417812 */ /* 0x000fe200078efcff */
[----:B------:R-:W-:Y:S01]  /*03d0*/  IMAD.SHL.U32 R3, R115, 0x10, RZ ;  /* 0x0000001073037824 */ /* 0x000fe200078e00ff */
[----:B------:R-:W-:Y:S02]  /*03e0*/  LEA R30, P3, R83, UR4, 0x5 ;  /* 0x00000004531e7c11 */ /* 0x000fe4000f8628ff */
[----:B------:R-:W-:-:S02]  /*03f0*/  LEA R14, P0, R115, UR4, 0x5 ;  /* 0x00000004730e7c11 */ /* 0x000fc4000f8028ff */
[----:B------:R-:W-:Y:S02]  /*0400*/  LOP3.LUT R95, R7, 0x48, RZ, 0xfc, !PT ;  /* 0x00000048075f7812 */ /* 0x000fe400078efcff */
[----:B------:R-:W-:Y:S01]  /*0410*/  LEA.HI.X R29, R5, UR5, RZ, 0x1, P2 ;  /* 0x00000005051d7c11 */ /* 0x000fe200090f0cff */
[----:B------:R-:W-:Y:S01]  /*0420*/  IMAD.SHL.U32 R5, R71, 0x10, RZ ;  /* 0x0000001047057824 */ /* 0x000fe200078e00ff */
[----:B------:R-:W-:Y:S02]  /*0430*/  LEA.HI.X R27, R4, UR5, RZ, 0x1, P1 ;  /* 0x00000005041b7c11 */ /* 0x000fe400088f0cff */
[----:B------:R-:W-:Y:S01]  /*0440*/  LEA.HI.X R33, R11, UR5, RZ, 0x1, P4 ;  /* 0x000000050b217c11 */ /* 0x000fe2000a0f0cff */
[----:B------:R-:W-:Y:S01]  /*0450*/  IMAD.SHL.U32 R11, R65, 0x10, RZ ;  /* 0x00000010410b7824 */ /* 0x000fe200078e00ff */
[----:B------:R-:W-:Y:S02]  /*0460*/  LEA.HI.X R31, R9, UR5, RZ, 0x1, P3 ;  /* 0x00000005091f7c11 */ /* 0x000fe400098f0cff */
[----:B------:R-:W-:-:S02]  /*0470*/  LEA R36, P1, R71, UR4, 0x5 ;  /* 0x0000000447247c11 */ /* 0x000fc4000f8228ff */
[----:B------:R-:W-:Y:S02]  /*0480*/  LEA R4, P3, R65, UR4, 0x5 ;  /* 0x0000000441047c11 */ /* 0x000fe4000f8628ff */
[----:B------:R-:W-:Y:S01]  /*0490*/  LEA.HI.X R15, R3, UR5, RZ, 0x1, P0 ;  /* 0x00000005030f7c11 */ /* 0x000fe200080f0cff */
[C---:B------:R-:W-:Y:S01]  /*04a0*/  IMAD.SHL.U32 R3, R95.reuse, 0x10, RZ ;  /* 0x000000105f037824 */ /* 0x040fe200078e00ff */
[----:B------:R-:W-:Y:S02]  /*04b0*/  LEA R24, P0, R95, UR4, 0x5 ;  /* 0x000000045f187c11 */ /* 0x000fe4000f8028ff */
[----:B------:R-:W-:Y:S02]  /*04c0*/  LOP3.LUT R67, R7, 0x80, RZ, 0xfc, !PT ;  /* 0x0000008007437812 */ /* 0x000fe400078efcff */
[----:B------:R-:W-:Y:S02]  /*04d0*/  LEA.HI.X R37, R5, UR5, RZ, 0x1, P1 ;  /* 0x0000000505257c11 */ /* 0x000fe400088f0cff */
[----:B------:R-:W-:-:S02]  /*04e0*/  LOP3.LUT R75, R7, 0x70, RZ, 0xfc, !PT ;  /* 0x00000070074b7812 */ /* 0x000fc400078efcff */
[----:B------:R-:W-:Y:S01]  /*04f0*/  LEA.HI.X R5, R11, UR5, RZ, 0x1, P3 ;  /* 0x000000050b057c11 */ /* 0x000fe200098f0cff */
[----:B------:R-:W-:Y:S01]  /*0500*/  IMAD.SHL.U32 R9, R67, 0x10, RZ ;  /* 0x0000001043097824 */ /* 0x000fe200078e00ff */
[----:B------:R-:W-:Y:S02]  /*0510*/  LEA.HI.X R25, R3, UR5, RZ, 0x1, P0 ;  /* 0x0000000503197c11 */ /* 0x000fe400080f0cff */
[C---:B------:R-:W-:Y:S01]  /*0520*/  SHF.L.U32 R3, R75.reuse, 0x4, RZ ;  /* 0x000000044b037819 */ /* 0x040fe200000006ff */
[----:B------:R-:W-:Y:S01]  /*0530*/  IMAD.WIDE.U32 R4, R2, 0x2, R4 ;  /* 0x0000000202047825 */ /* 0x000fe200078e0004 */
[----:B------:R-:W-:Y:S02]  /*0540*/  LEA R34, P0, R75, UR4, 0x5 ;  /* 0x000000044b227c11 */ /* 0x000fe4000f8028ff */
[----:B------:R-:W-:Y:S02]  /*0550*/  LOP3.LUT R59, R7, 0x98, RZ, 0xfc, !PT ;  /* 0x00000098073b7812 */ /* 0x000fe400078efcff */
[----:B------:R-:W-:Y:S01]  /*0560*/  LEA R38, P2, R67, UR4, 0x5 ;  /* 0x0000000443267c11 */ /* 0x000fe2000f8428ff */
[----:B------:R0:W2:Y:S01]  /*0570*/  LDG.E.U16 R40, desc[UR20][R4.64] ;  /* 0x0000001404287981 */ /* 0x0000a2000c1e1500 */
[----:B------:R-:W-:-:S02]  /*0580*/  LOP3.LUT R55, R7, 0xa0, RZ, 0xfc, !PT ;  /* 0x000000a007377812 */ /* 0x000fc400078efcff */
[----:B------:R-:W-:Y:S02]  /*0590*/  LOP3.LUT R51, R7, 0xa8, RZ, 0xfc, !PT ;  /* 0x000000a807337812 */ /* 0x000fe400078efcff */
[----:B------:R-:W-:Y:S01]  /*05a0*/  LEA.HI.X R35, R3, UR5, RZ, 0x1, P0 ;  /* 0x0000000503237c11 */ /* 0x000fe200080f0cff */
[----:B------:R-:W-:Y:S01]  /*05b0*/  IMAD.SHL.U32 R3, R59, 0x10, RZ ;  /* 0x000000103b037824 */ /* 0x000fe200078e00ff */
[----:B------:R-:W-:Y:S01]  /*05c0*/  LEA.HI.X R39, R9, UR5, RZ, 0x1, P2 ;  /* 0x0000000509277c11 */ /* 0x000fe200090f0cff */
[----:B------:R-:W-:Y:S01]  /*05d0*/  IMAD.SHL.U32 R9, R55, 0x10, RZ ;  /* 0x0000001037097824 */ /* 0x000fe200078e00ff */
[----:B------:R-:W-:Y:S01]  /*05e0*/  LOP3.LUT R45, R7, 0xb0, RZ, 0xfc, !PT ;  /* 0x000000b0072d7812 */ /* 0x000fe200078efcff */
[----:B0-----:R-:W-:Y:S01]  /*05f0*/  IMAD.SHL.U32 R4, R51, 0x10, RZ ;  /* 0x0000001033047824 */ /* 0x001fe200078e00ff */
[----:B------:R-:W-:Y:S02]  /*0600*/  LEA R46, P0, R59, UR4, 0x5 ;  /* 0x000000043b2e7c11 */ /* 0x000fe4000f8028ff */
[----:B------:R-:W-:-:S02]  /*0610*/  LOP3.LUT R63, R7, 0x90, RZ, 0xfc, !PT ;  /* 0x00000090073f7812 */ /* 0x000fc400078efcff */
[----:B------:R-:W-:Y:S01]  /*0620*/  LEA R48, P1, R55, UR4, 0x5 ;  /* 0x0000000437307c11 */ /* 0x000fe2000f8228ff */
[C---:B------:R-:W-:Y:S01]  /*0630*/  IMAD.WIDE.U32 R36, R2.reuse, 0x2, R36 ;  /* 0x0000000202247825 */ /* 0x040fe200078e0024 */
[----:B------:R-:W-:Y:S02]  /*0640*/  LEA R52, P2, R51, UR4, 0x5 ;  /* 0x0000000433347c11 */ /* 0x000fe4000f8428ff */
[----:B------:R-:W-:Y:S01]  /*0650*/  LOP3.LUT R41, R7, 0xb8, RZ, 0xfc, !PT ;  /* 0x000000b807297812 */ /* 0x000fe200078efcff */
[----:B------:R-:W-:Y:S01]  /*0660*/  IMAD.WIDE.U32 R32, R2, 0x2, R32 ;  /* 0x0000000202207825 */ /* 0x000fe200078e0020 */
[C---:B------:R-:W-:Y:S01]  /*0670*/  SHF.L.U32 R5, R45.reuse, 0x4, RZ ;  /* 0x000000042d057819 */ /* 0x040fe200000006ff */
[----:B------:R0:W2:Y:S01]  /*0680*/  LDG.E.U16 R36, desc[UR20][R36.64] ;  /* 0x0000001424247981 */ /* 0x0000a2000c1e1500 */
[----:B------:R-:W-:Y:S02]  /*0690*/  LEA R56, P3, R45, UR4, 0x5 ;  /* 0x000000042d387c11 */ /* 0x000fe4000f8628ff */
[----:B------:R-:W-:-:S02]  /*06a0*/  LEA.HI.X R47, R3, UR5, RZ, 0x1, P0 ;  /* 0x00000005032f7c11 */ /* 0x000fc400080f0cff */
[C---:B------:R-:W-:Y:S02]  /*06b0*/  SHF.L.U32 R13, R63.reuse, 0x4, RZ ;  /* 0x000000043f0d7819 */ /* 0x040fe400000006ff */
[----:B------:R-:W-:Y:S02]  /*06c0*/  LEA R42, P4, R63, UR4, 0x5 ;  /* 0x000000043f2a7c11 */ /* 0x000fe4000f8828ff */
[----:B------:R-:W-:Y:S02]  /*06d0*/  LEA.HI.X R49, R9, UR5, RZ, 0x1, P1 ;  /* 0x0000000509317c11 */ /* 0x000fe400088f0cff */
[----:B------:R-:W-:Y:S01]  /*06e0*/  LEA.HI.X R53, R4, UR5, RZ, 0x1, P2 ;  /* 0x0000000504357c11 */ /* 0x000fe200090f0cff */
[----:B------:R-:W-:Y:S01]  /*06f0*/  IMAD.SHL.U32 R11, R41, 0x10, RZ ;  /* 0x00000010290b7824 */ /* 0x000fe200078e00ff */
[----:B------:R-:W-:Y:S01]  /*0700*/  LEA.HI.X R57, R5, UR5, RZ, 0x1, P3 ;  /* 0x0000000505397c11 */ /* 0x000fe200098f0cff */
[C---:B------:R-:W-:Y:S01]  /*0710*/  IMAD.WIDE.U32 R4, R2.reuse, 0x2, R46 ;  /* 0x0000000202047825 */ /* 0x040fe200078e002e */
[----:B------:R-:W-:Y:S01]  /*0720*/  LEA.HI.X R43, R13, UR5, RZ, 0x1, P4 ;  /* 0x000000050d2b7c11 */ /* 0x000fe2000a0f0cff */
[----:B------:R1:W2:Y:S01]  /*0730*/  LDG.E.U16 R32, desc[UR20][R32.64] ;  /* 0x0000001420207981 */ /* 0x0002a2000c1e1500 */
[----:B------:R-:W-:Y:S01]  /*0740*/  LEA R60, P4, R41, UR4, 0x5 ;  /* 0x00000004293c7c11 */ /* 0x000fe2000f8828ff */
[C---:B------:R-:W-:Y:S01]  /*0750*/  IMAD.WIDE.U32 R22, R2.reuse, 0x2, R22 ;  /* 0x0000000202167825 */ /* 0x040fe200078e0016 */
[----:B0-----:R-:W-:Y:S01]  /*0760*/  LOP3.LUT R37, R7, 0xc0, RZ, 0xfc, !PT ;  /* 0x000000c007257812 */ /* 0x001fe200078efcff */
[----:B------:R0:W2:Y:S02]  /*0770*/  LDG.E.U16 R44, desc[UR20][R4.64] ;  /* 0x00000014042c7981 */ /* 0x0000a4000c1e1500 */
[C---:B------:R-:W-:Y:S01]  /*0780*/  IMAD.WIDE.U32 R46, R2.reuse, 0x2, R48 ;  /* 0x00000002022e7825 */ /* 0x040fe200078e0030 */
[----:B------:R-:W-:Y:S01]  /*0790*/  LEA.HI.X R61, R11, UR5, RZ, 0x1, P4 ;  /* 0x000000050b3d7c11 */ /* 0x000fe2000a0f0cff */
[----:B------:R0:W2:Y:S02]  /*07a0*/  LDG.E.U16 R22, desc[UR20][R22.64] ;  /* 0x0000001416167981 */ /* 0x0000a4000c1e1500 */
[C---:B------:R-:W-:Y:S01]  /*07b0*/  IMAD.WIDE.U32 R48, R2.reuse, 0x2, R52 ;  /* 0x0000000202307825 */ /* 0x040fe200078e0034 */
[----:B-1----:R-:W-:Y:S01]  /*07c0*/  LOP3.LUT R33, R7, 0xc8, RZ, 0xfc, !PT ;  /* 0x000000c807217812 */ /* 0x002fe200078efcff */
[----:B------:R-:W2:Y:S02]  /*07d0*/  LDG.E.U16 R46, desc[UR20][R46.64] ;  /* 0x000000142e2e7981 */ /* 0x000ea4000c1e1500 */
[C---:B------:R-:W-:Y:S01]  /*07e0*/  IMAD.SHL.U32 R3, R37.reuse, 0x10, RZ ;  /* 0x0000001025037824 */ /* 0x040fe200078e00ff */
[----:B0-----:R-:W-:Y:S01]  /*07f0*/  LEA R4, P0, R37, UR4, 0x5 ;  /* 0x0000000425047c11 */ /* 0x001fe2000f8028ff */
[----:B------:R0:W2:Y:S01]  /*0800*/  LDG.E.U16 R50, desc[UR20][R48.64] ;  /* 0x0000001430327981 */ /* 0x0000a2000c1e1500 */
[----:B------:R-:W-:Y:S01]  /*0810*/  IMAD.SHL.U32 R9, R33, 0x10, RZ ;  /* 0x0000001021097824 */ /* 0x000fe200078e00ff */
[----:B------:R-:W-:Y:S01]  /*0820*/  LOP3.LUT R23, R7, 0xd8, RZ, 0xfc, !PT ;  /* 0x000000d807177812 */ /* 0x000fe200078efcff */
[----:B------:R-:W-:Y:S01]  /*0830*/  IMAD.WIDE.U32 R18, R2, 0x2, R18 ;  /* 0x0000000202127825 */ /* 0x000fe200078e0012 */
[----:B------:R-:W-:-:S03]  /*0840*/  LEA.HI.X R5, R3, UR5, RZ, 0x1, P0 ;  /* 0x0000000503057c11 */ /* 0x000fc600080f0cff */
[----:B------:R-:W-:Y:S01]  /*0850*/  IMAD.WIDE.U32 R52, R2, 0x2, R56 ;  /* 0x0000000202347825 */ /* 0x000fe200078e0038 */
[----:B0-----:R-:W-:-:S03]  /*0860*/  LEA R48, P1, R33, UR4, 0x5 ;  /* 0x0000000421307c11 */ /* 0x001fc6000f8228ff */
[C---:B------:R-:W-:Y:S01]  /*0870*/  IMAD.WIDE.U32 R56, R2.reuse, 0x2, R60 ;  /* 0x0000000202387825 */ /* 0x040fe200078e003c */
[----:B------:R0:W2:Y:S01]  /*0880*/  LDG.E.U16 R18, desc[UR20][R18.64] ;  /* 0x0000001412127981 */ /* 0x0000a2000c1e1500 */
[----:B------:R-:W-:Y:S02]  /*0890*/  LEA.HI.X R49, R9, UR5, RZ, 0x1, P1 ;  /* 0x0000000509317c11 */ /* 0x000fe400088f0cff */
[C---:B------:R-:W-:Y:S01]  /*08a0*/  IMAD.WIDE.U32 R14, R2.reuse, 0x2, R14 ;  /* 0x00000002020e7825 */ /* 0x040fe200078e000e */
[C---:B------:R-:W-:Y:S01]  /*08b0*/  LEA R68, P3, R23.reuse, UR4, 0x5 ;  /* 0x0000000417447c11 */ /* 0x040fe2000f8628ff */
[----:B------:R1:W2:Y:S02]  /*08c0*/  LDG.E.U16 R54, desc[UR20][R56.64] ;  /* 0x0000001438367981 */ /* 0x0002a4000c1e1500 */
[----:B------:R-:W-:Y:S02]  /*08d0*/  IMAD.SHL.U32 R13, R23, 0x10, RZ ;  /* 0x00000010170d7824 */ /* 0x000fe400078e00ff */
[C---:B------:R-:W-:Y:S01]  /*08e0*/  IMAD.WIDE.U32 R28, R2.reuse, 0x2, R28 ;  /* 0x00000002021c7825 */ /* 0x040fe200078e001c */
[----:B0-----:R-:W-:Y:S01]  /*08f0*/  LOP3.LUT R19, R7, 0xe0, RZ, 0xfc, !PT ;  /* 0x000000e007137812 */ /* 0x001fe200078efcff */
[----:B------:R0:W2:Y:S02]  /*0900*/  LDG.E.U16 R14, desc[UR20][R14.64] ;  /* 0x000000140e0e7981 */ /* 0x0000a4000c1e1500 */
[C---:B------:R-:W-:Y:S01]  /*0910*/  IMAD.WIDE.U32 R20, R2.reuse, 0x2, R20 ;  /* 0x0000000202147825 */ /* 0x040fe200078e0014 */
[----:B------:R-:W-:Y:S01]  /*0920*/  LEA.HI.X R69, R13, UR5, RZ, 0x1, P3 ;  /* 0x000000050d457c11 */ /* 0x000fe200098f0cff */
[----:B------:R0:W2:Y:S02]  /*0930*/  LDG.E.U16 R28, desc[UR20][R28.64] ;  /* 0x000000141c1c7981 */ /* 0x0000a4000c1e1500 */
[C---:B-1----:R-:W-:Y:S01]  /*0940*/  IMAD.WIDE.U32 R56, R2.reuse, 0x2, R4 ;  /* 0x0000000202387825 */ /* 0x042fe200078e0004 */
[C---:B------:R-:W-:Y:S01]  /*0950*/  LOP3.LUT R125, R7.reuse, 0xc, RZ, 0xfc, !PT ;  /* 0x0000000c077d7812 */ /* 0x040fe200078efcff */
[----:B------:R1:W2:Y:S02]  /*0960*/  LDG.E.U16 R20, desc[UR20][R20.64] ;  /* 0x0000001414147981 */ /* 0x0002a4000c1e1500 */
[C---:B------:R-:W-:Y:S01]  /*0970*/  IMAD.WIDE.U32 R4, R2.reuse, 0x2, R48 ;  /* 0x0000000202047825 */ /* 0x040fe200078e0030 */
[----:B------:R-:W-:Y:S01]  /*0980*/  LOP3.LUT R13, R7, 0xf0, RZ, 0xfc, !PT ;  /* 0x000000f0070d7812 */ /* 0x000fe200078efcff */
[----:B------:R-:W2:Y:S01]  /*0990*/  LDG.E.U16 R56, desc[UR20][R56.64] ;  /* 0x0000001438387981 */ /* 0x000ea2000c1e1500 */
[C---:B------:R-:W-:Y:S01]  /*09a0*/  LEA R72, P4, R19.reuse, UR4, 0x5 ;  /* 0x0000000413487c11 */ /* 0x040fe2000f8828ff */
[----:B0-----:R-:W-:Y:S01]  /*09b0*/  IMAD.SHL.U32 R15, R19, 0x10, RZ ;  /* 0x00000010130f7824 */ /* 0x001fe200078e00ff */
[----:B------:R-:W-:Y:S01]  /*09c0*/  LOP3.LUT R29, R7, 0xd0, RZ, 0xfc, !PT ;  /* 0x000000d0071d7812 */ /* 0x000fe200078efcff */
[----:B------:R0:W2:Y:S01]  /*09d0*/  LDG.E.U16 R58, desc[UR20][R4.64] ;  /* 0x00000014043a7981 */ /* 0x0000a2000c1e1500 */
[----:B------:R-:W-:Y:S01]  /*09e0*/  LEA R80, P3, R13, UR4, 0x5 ;  /* 0x000000040d507c11 */ /* 0x000fe2000f8628ff */
[----:B-1----:R-:W-:Y:S01]  /*09f0*/  IMAD.SHL.U32 R21, R125, 0x10, RZ ;  /* 0x000000107d157824 */ /* 0x002fe200078e00ff */
[----:B------:R-:W-:Y:S01]  /*0a00*/  LEA.HI.X R73, R15, UR5, RZ, 0x1, P4 ;  /* 0x000000050f497c11 */ /* 0x000fe2000a0f0cff */
[----:B------:R-:W-:Y:S01]  /*0a10*/  IMAD.WIDE.U32 R16, R2, 0x2, R16 ;  /* 0x0000000202107825 */ /* 0x000fe200078e0010 */
[C---:B------:R-:W-:Y:S01]  /*0a20*/  SHF.L.U32 R11, R29.reuse, 0x4, RZ ;  /* 0x000000041d0b7819 */ /* 0x040fe200000006ff */
[----:B------:R-:W2:Y:S01]  /*0a30*/  LDG.E.U16 R52, desc[UR20][R52.64] ;  /* 0x0000001434347981 */ /* 0x000ea2000c1e1500 */
[----:B------:R-:W-:-:S02]  /*0a40*/  LEA R60, P2, R29, UR4, 0x5 ;  /* 0x000000041d3c7c11 */ /* 0x000fc4000f8428ff */
[----:B0-----:R-:W-:Y:S02]  /*0a50*/  SHF.L.U32 R5, R13, 0x4, RZ ;  /* 0x000000040d057819 */ /* 0x001fe400000006ff */
[----:B------:R-:W-:Y:S01]  /*0a60*/  LOP3.LUT R9, R7, 0xf8, RZ, 0xfc, !PT ;  /* 0x000000f807097812 */ /* 0x000fe200078efcff */
[C---:B------:R-:W-:Y:S01]  /*0a70*/  IMAD.WIDE.U32 R48, R2.reuse, 0x2, R68 ;  /* 0x0000000202307825 */ /* 0x040fe200078e0044 */
[----:B------:R-:W-:Y:S01]  /*0a80*/  LEA R4, P1, R125, UR4, 0x5 ;  /* 0x000000047d047c11 */ /* 0x000fe2000f8228ff */
[----:B------:R0:W2:Y:S01]  /*0a90*/  LDG.E.U16 R16, desc[UR20][R16.64] ;  /* 0x0000001410107981 */ /* 0x0000a2000c1e1500 */
[----:B------:R-:W-:Y:S02]  /*0aa0*/  LOP3.LUT R15, R7, 0xe8, RZ, 0xfc, !PT ;  /* 0x000000e8070f7812 */ /* 0x000fe400078efcff */
[----:B------:R-:W-:Y:S01]  /*0ab0*/  LEA.HI.X R81, R5, UR5, RZ, 0x1, P3 ;  /* 0x0000000505517c11 */ /* 0x000fe200098f0cff */
[C---:B------:R-:W-:Y:S01]  /*0ac0*/  IMAD.WIDE.U32 R68, R2.reuse, 0x2, R72 ;  /* 0x0000000202447825 */ /* 0x040fe200078e0048 */
[----:B------:R-:W-:Y:S01]  /*0ad0*/  LEA.HI.X R5, R21, UR5, RZ, 0x1, P1 ;  /* 0x0000000515057c11 */ /* 0x000fe200088f0cff */
[----:B------:R-:W2:Y:S01]  /*0ae0*/  LDG.E.U16 R62, desc[UR20][R48.64] ;  /* 0x00000014303e7981 */ /* 0x000ea2000c1e1500 */
[----:B------:R-:W-:Y:S01]  /*0af0*/  LEA.HI.X R61, R11, UR5, RZ, 0x1, P2 ;  /* 0x000000050b3d7c11 */ /* 0x000fe200090f0cff */
[----:B------:R-:W-:Y:S01]  /*0b00*/  IMAD.SHL.U32 R3, R15, 0x10, RZ ;  /* 0x000000100f037824 */ /* 0x000fe200078e00ff */
[----:B------:R-:W-:Y:S01]  /*0b10*/  LOP3.LUT R129, R7, 0x4, RZ, 0xfc, !PT ;  /* 0x0000000407817812 */ /* 0x000fe200078efcff */
[----:B------:R-:W-:Y:S01]  /*0b20*/  IMAD.SHL.U32 R11, R9, 0x10, RZ ;  /* 0x00000010090b7824 */ /* 0x000fe200078e00ff */
[----:B------:R-:W-:Y:S01]  /*0b30*/  LEA R76, P2, R15, UR4, 0x5 ;  /* 0x000000040f4c7c11 */ /* 0x000fe2000f8428ff */
[----:B------:R-:W-:Y:S01]  /*0b40*/  IMAD.WIDE.U32 R4, R2, 0x2, R4 ;  /* 0x0000000202047825 */ /* 0x000fe200078e0004 */
[----:B------:R-:W-:Y:S01]  /*0b50*/  LEA R84, P4, R9, UR4, 0x5 ;  /* 0x0000000409547c11 */ /* 0x000fe2000f8828ff */
[----:B------:R1:W2:Y:S01]  /*0b60*/  LDG.E.U16 R64, desc[UR20][R68.64] ;  /* 0x0000001444407981 */ /* 0x0002a2000c1e1500 */
[----:B------:R-:W-:Y:S01]  /*0b70*/  LOP3.LUT R117, R7, 0x1c, RZ, 0xfc, !PT ;  /* 0x0000001c07757812 */ /* 0x000fe200078efcff */
[----:B0-----:R-:W-:Y:S01]  /*0b80*/  IMAD.SHL.U32 R17, R129, 0x10, RZ ;  /* 0x0000001081117824 */ /* 0x001fe200078e00ff */
[----:B------:R-:W-:Y:S01]  /*0b90*/  LOP3.LUT R105, R7, 0x34, RZ, 0xfc, !PT ;  /* 0x0000003407697812 */ /* 0x000fe200078efcff */
[----:B------:R0:W2:Y:S01]  /*0ba0*/  LDG.E.U16 R74, desc[UR20][R4.64] ;  /* 0x00000014044a7981 */ /* 0x0000a2000c1e1500 */
[----:B------:R-:W-:-:S02]  /*0bb0*/  LEA.HI.X R77, R3, UR5, RZ, 0x1, P2 ;  /* 0x00000005034d7c11 */ /* 0x000fc400090f0cff */
[----:B------:R-:W-:Y:S01]  /*0bc0*/  LEA.HI.X R85, R11, UR5, RZ, 0x1, P4 ;  /* 0x000000050b557c11 */ /* 0x000fe2000a0f0cff */
[----:B------:R-:W-:Y:S01]  /*0bd0*/  IMAD.SHL.U32 R11, R117, 0x10, RZ ;  /* 0x00000010750b7824 */ /* 0x000fe200078e00ff */
[----:B------:R-:W-:Y:S01]  /*0be0*/  LOP3.LUT R109, R7, 0x2c, RZ, 0xfc, !PT ;  /* 0x0000002c076d7812 */ /* 0x000fe200078efcff */
[----:B-1----:R-:W-:Y:S01]  /*0bf0*/  IMAD.WIDE.U32 R68, R2, 0x2, R80 ;  /* 0x0000000202447825 */ /* 0x002fe200078e0050 */
[----:B------:R-:W-:Y:S02]  /*0c00*/  LEA R72, P0, R129, UR4, 0x5 ;  /* 0x0000000481487c11 */ /* 0x000fe4000f8028ff */
[----:B------:R-:W-:Y:S02]  /*0c10*/  LOP3.LUT R113, R7, 0x24, RZ, 0xfc, !PT ;  /* 0x0000002407717812 */ /* 0x000fe400078efcff */
[----:B------:R-:W-:Y:S02]  /*0c20*/  LEA R80, P1, R117, UR4, 0x5 ;  /* 0x0000000475507c11 */ /* 0x000fe4000f8228ff */
[----:B0-----:R-:W-:-:S02]  /*0c30*/  SHF.L.U32 R5, R105, 0x4, RZ ;  /* 0x0000000469057819 */ /* 0x001fc400000006ff */
[----:B------:R-:W-:Y:S01]  /*0c40*/  LEA R92, P4, R105, UR4, 0x5 ;  /* 0x00000004695c7c11 */ /* 0x000fe2000f8828ff */
[C---:B------:R-:W-:Y:S01]  /*0c50*/  IMAD.WIDE.U32 R48, R2.reuse, 0x2, R76 ;  /* 0x0000000202307825 */ /* 0x040fe200078e004c */
[----:B------:R-:W-:Y:S01]  /*0c60*/  LEA.HI.X R73, R17, UR5, RZ, 0x1, P0 ;  /* 0x0000000511497c11 */ /* 0x000fe200080f0cff */
[----:B------:R-:W2:Y:S01]  /*0c70*/  LDG.E.U16 R68, desc[UR20][R68.64] ;  /* 0x0000001444447981 */ /* 0x000ea2000c1e1500 */
[C---:B------:R-:W-:Y:S01]  /*0c80*/  LEA R88, P3, R109.reuse, UR4, 0x5 ;  /* 0x000000046d587c11 */ /* 0x040fe2000f8628ff */
[----:B------:R-:W-:Y:S01]  /*0c90*/  IMAD.SHL.U32 R4, R109, 0x10, RZ ;  /* 0x000000106d047824 */ /* 0x000fe200078e00ff */
[----:B------:R-:W-:Y:S01]  /*0ca0*/  LEA.HI.X R81, R11, UR5, RZ, 0x1, P1 ;  /* 0x000000050b517c11 */ /* 0x000fe200088f0cff */
[----:B------:R-:W-:Y:S01]  /*0cb0*/  IMAD.WIDE.U32 R76, R2, 0x2, R84 ;  /* 0x00000002024c7825 */ /* 0x000fe200078e0054 */
[----:B------:R-:W-:Y:S01]  /*0cc0*/  LOP3.LUT R121, R7, 0x14, RZ, 0xfc, !PT ;  /* 0x0000001407797812 */ /* 0x000fe200078efcff */
[----:B------:R0:W2:Y:S01]  /*0cd0*/  LDG.E.U16 R66, desc[UR20][R48.64] ;  /* 0x0000001430427981 */ /* 0x0000a2000c1e1500 */
[C---:B------:R-:W-:Y:S01]  /*0ce0*/  LEA R84, P2, R113.reuse, UR4, 0x5 ;  /* 0x0000000471547c11 */ /* 0x040fe2000f8428ff */
[----:B------:R-:W-:Y:S01]  /*0cf0*/  IMAD.SHL.U32 R17, R113, 0x10, RZ ;  /* 0x0000001071117824 */ /* 0x000fe200078e00ff */
[----:B------:R-:W-:Y:S01]  /*0d00*/  LEA.HI.X R93, R5, UR5, RZ, 0x1, P4 ;  /* 0x00000005055d7c11 */ /* 0x000fe2000a0f0cff */
[----:B------:R-:W2:Y:S01]  /*0d10*/  LDG.E.U16 R70, desc[UR20][R76.64] ;  /* 0x000000144c467981 */ /* 0x000ea2000c1e1500 */
[----:B------:R-:W-:Y:S01]  /*0d20*/  LEA.HI.X R89, R4, UR5, RZ, 0x1, P3 ;  /* 0x0000000504597c11 */ /* 0x000fe200098f0cff */
[----:B------:R-:W-:Y:S01]  /*0d30*/  IMAD.WIDE.U32 R4, R2, 0x2, R80 ;  /* 0x0000000202047825 */ /* 0x000fe200078e0050 */
[----:B------:R-:W-:-:S02]  /*0d40*/  SHF.L.U32 R3, R121, 0x4, RZ ;  /* 0x0000000479037819 */ /* 0x000fc400000006ff */
[----:B------:R-:W-:Y:S01]  /*0d50*/  LEA.HI.X R85, R17, UR5, RZ, 0x1, P2 ;  /* 0x0000000511557c11 */ /* 0x000fe200090f0cff */
[C---:B------:R-:W-:Y:S01]  /*0d60*/  IMAD.WIDE.U32 R92, R2.reuse, 0x2, R92 ;  /* 0x00000002025c7825 */ /* 0x040fe200078e005c */
[----:B0-----:R-:W-:Y:S01]  /*0d70*/  LEA R48, P0, R121, UR4, 0x5 ;  /* 0x0000000479307c11 */ /* 0x001fe2000f8028ff */
[----:B------:R0:W2:Y:S01]  /*0d80*/  LDG.E.U16 R78, desc[UR20][R4.64] ;  /* 0x00000014044e7981 */ /* 0x0000a2000c1e1500 */
[C---:B------:R-:W-:Y:S02]  /*0d90*/  LOP3.LUT R135, R7.reuse, 0x3c, RZ, 0xfc, !PT ;  /* 0x0000003c07877812 */ /* 0x040fe400078efcff */
[----:B------:R-:W-:Y:S01]  /*0da0*/  LOP3.LUT R97, R7, 0x4c, RZ, 0xfc, !PT ;  /* 0x0000004c07617812 */ /* 0x000fe200078efcff */
[C---:B------:R-:W-:Y:S01]  /*0db0*/  IMAD.WIDE.U32 R80, R2.reuse, 0x2, R84 ;  /* 0x0000000202507825 */ /* 0x040fe200078e0054 */
[----:B------:R-:W-:Y:S01]  /*0dc0*/  LEA.HI.X R49, R3, UR5, RZ, 0x1, P0 ;  /* 0x0000000503317c11 */ /* 0x000fe200080f0cff */
[----:B------:R1:W2:Y:S01]  /*0dd0*/  LDG.E.U16 R84, desc[UR20][R92.64] ;  /* 0x000000145c547981 */ /* 0x0002a2000c1e1500 */
[----:B------:R-:W-:Y:S01]  /*0de0*/  LOP3.LUT R101, R7, 0x44, RZ, 0xfc, !PT ;  /* 0x0000004407657812 */ /* 0x000fe200078efcff */
[C---:B------:R-:W-:Y:S01]  /*0df0*/  IMAD.SHL.U32 R3, R135.reuse, 0x10, RZ ;  /* 0x0000001087037824 */ /* 0x040fe200078e00ff */
[----:B------:R-:W-:Y:S01]  /*0e00*/  LEA R132, P0, R135, UR4, 0x5 ;  /* 0x0000000487847c11 */ /* 0x000fe2000f8028ff */
[----:B0-----:R-:W-:Y:S01]  /*0e10*/  IMAD.SHL.U32 R5, R97, 0x10, RZ ;  /* 0x0000001061057824 */ /* 0x001fe200078e00ff */
[C---:B------:R-:W-:Y:S01]  /*0e20*/  LEA R136, P1, R101.reuse, UR4, 0x5 ;  /* 0x0000000465887c11 */ /* 0x040fe2000f8228ff */
[----:B------:R-:W-:Y:S01]  /*0e30*/  IMAD.SHL.U32 R4, R101, 0x10, RZ ;  /* 0x0000001065047824 */ /* 0x000fe200078e00ff */
[----:B------:R-:W-:Y:S01]  /*0e40*/  LEA.HI.X R133, R3, UR5, RZ, 0x1, P0 ;  /* 0x0000000503857c11 */ /* 0x000fe200080f0cff */
[C---:B------:R-:W-:Y:S01]  /*0e50*/  IMAD.WIDE.U32 R72, R2.reuse, 0x2, R72 ;  /* 0x0000000202487825 */ /* 0x040fe200078e0048 */
[----:B------:R-:W-:Y:S01]  /*0e60*/  LOP3.LUT R85, R7, 0x5c, RZ, 0xfc, !PT ;  /* 0x0000005c07557812 */ /* 0x000fe200078efcff */
[----:B------:R-:W2:Y:S01]  /*0e70*/  LDG.E.U16 R80, desc[UR20][R80.64] ;  /* 0x0000001450507981 */ /* 0x000ea2000c1e1500 */
[----:B-1----:R-:W-:Y:S01]  /*0e80*/  LEA R92, P2, R97, UR4, 0x5 ;  /* 0x00000004615c7c11 */ /* 0x002fe2000f8428ff */
[----:B------:R-:W-:Y:S01]  /*0e90*/  IMAD.WIDE.U32 R76, R2, 0x2, R48 ;  /* 0x00000002024c7825 */ /* 0x000fe200078e0030 */
[----:B------:R-:W-:Y:S01]  /*0ea0*/  LEA.HI.X R137, R4, UR5, RZ, 0x1, P1 ;  /* 0x0000000504897c11 */ /* 0x000fe200088f0cff */
[----:B------:R-:W2:Y:S01]  /*0eb0*/  LDG.E.U16 R72, desc[UR20][R72.64] ;  /* 0x0000001448487981 */ /* 0x000ea2000c1e1500 */
[----:B------:R-:W-:Y:S01]  /*0ec0*/  LEA.HI.X R93, R5, UR5, RZ, 0x1, P2 ;  /* 0x00000005055d7c11 */ /* 0x000fe200090f0cff */
[C---:B------:R-:W-:Y:S01]  /*0ed0*/  IMAD.WIDE.U32 R48, R2.reuse, 0x2, R88 ;  /* 0x0000000202307825 */ /* 0x040fe200078e0058 */
[----:B------:R-:W-:Y:S01]  /*0ee0*/  LOP3.LUT R89, R7, 0x54, RZ, 0xfc, !PT ;  /* 0x0000005407597812 */ /* 0x000fe200078efcff */
[----:B------:R-:W2:Y:S02]  /*0ef0*/  LDG.E.U16 R76, desc[UR20][R76.64] ;  /* 0x000000144c4c7981 */ /* 0x000ea4000c1e1500 */
[C---:B------:R-:W-:Y:S01]  /*0f00*/  IMAD.WIDE.U32 R4, R2.reuse, 0x2, R132 ;  /* 0x0000000202047825 */ /* 0x040fe200078e0084 */
[----:B------:R-:W-:Y:S01]  /*0f10*/  SHF.L.U32 R11, R89, 0x4, RZ ;  /* 0x00000004590b7819 */ /* 0x000fe200000006ff */
[----:B------:R0:W2:Y:S02]  /*0f20*/  LDG.E.U16 R82, desc[UR20][R48.64] ;  /* 0x0000001430527981 */ /* 0x0000a4000c1e1500 */
[----:B------:R-:W-:Y:S01]  /*0f30*/  IMAD.WIDE.U32 R132, R2, 0x2, R92 ;  /* 0x0000000202847825 */ /* 0x000fe200078e005c */
[----:B------:R-:W-:Y:S01]  /*0f40*/  LOP3.LUT R93, R7, 0x64, RZ, 0xfc, !PT ;  /* 0x00000064075d7812 */ /* 0x000fe200078efcff */
[----:B------:R1:W2:Y:S01]  /*0f50*/  LDG.E.U16 R86, desc[UR20][R4.64] ;  /* 0x0000001404567981 */ /* 0x0002a2000c1e1500 */
[----:B------:R-:W-:Y:S01]  /*0f60*/  LEA R138, P3, R89, UR4, 0x5 ;  /* 0x00000004598a7c11 */ /* 0x000fe2000f8628ff */
[----:B------:R-:W-:-:S02]  /*0f70*/  IMAD.SHL.U32 R17, R85, 0x10, RZ ;  /* 0x0000001055117824 */ /* 0x000fc400078e00ff */
[----:B------:R-:W-:Y:S01]  /*0f80*/  IMAD.SHL.U32 R3, R93, 0x10, RZ ;  /* 0x000000105d037824 */ /* 0x000fe200078e00ff */
[----:B------:R-:W-:Y:S02]  /*0f90*/  LEA.HI.X R139, R11, UR5, RZ, 0x1, P3 ;  /* 0x000000050b8b7c11 */ /* 0x000fe400098f0cff */
[----:B------:R-:W-:Y:S01]  /*0fa0*/  LEA R140, P4, R85, UR4, 0x5 ;  /* 0x00000004558c7c11 */ /* 0x000fe2000f8828ff */
[C---:B0-----:R-:W-:Y:S01]  /*0fb0*/  IMAD.WIDE.U32 R48, R2.reuse, 0x2, R136 ;  /* 0x0000000202307825 */ /* 0x041fe200078e0088 */
[----:B------:R-:W-:Y:S01]  /*0fc0*/  LOP3.LUT R81, R7, 0x6c, RZ, 0xfc, !PT ;  /* 0x0000006c07517812 */ /* 0x000fe200078efcff */
[----:B------:R0:W2:Y:S01]  /*0fd0*/  LDG.E.U16 R90, desc[UR20][R132.64] ;  /* 0x00000014845a7981 */ /* 0x0000a2000c1e1500 */
[----:B-1----:R-:W-:Y:S01]  /*0fe0*/  LEA R4, P0, R93, UR4, 0x5 ;  /* 0x000000045d047c11 */ /* 0x002fe2000f8028ff */
[----:B------:R-:W-:Y:S01]  /*0ff0*/  IMAD.WIDE.U32 R136, R2, 0x2, R138 ;  /* 0x0000000202887825 */ /* 0x000fe200078e008a */
[----:B------:R-:W-:Y:S01]  /*1000*/  LEA.HI.X R141, R17, UR5, RZ, 0x1, P4 ;  /* 0x00000005118d7c11 */ /* 0x000fe2000a0f0cff */
[----:B------:R1:W2:Y:S01]  /*1010*/  LDG.E.U16 R88, desc[UR20][R48.64] ;  /* 0x0000001430587981 */ /* 0x0002a2000c1e1500 */
[----:B------:R-:W-:-:S02]  /*1020*/  LEA.HI.X R5, R3, UR5, RZ, 0x1, P0 ;  /* 0x0000000503057c11 */ /* 0x000fc400080f0cff */
[C---:B------:R-:W-:Y:S01]  /*1030*/  LOP3.LUT R77, R7.reuse, 0x74, RZ, 0xfc, !PT ;  /* 0x00000074074d7812 */ /* 0x040fe200078efcff */
[C---:B------:R-:W-:Y:S01]  /*1040*/  IMAD.WIDE.U32 R24, R2.reuse, 0x2, R24 ;  /* 0x0000000202187825 */ /* 0x040fe200078e0018 */
[----:B------:R3:W2:Y:S01]  /*1050*/  LDG.E.U16 R92, desc[UR20][R136.64] ;  /* 0x00000014885c7981 */ /* 0x0006a2000c1e1500 */
[C---:B0-----:R-:W-:Y:S02]  /*1060*/  LOP3.LUT R133, R7.reuse, 0x8c, RZ, 0xfc, !PT ;  /* 0x0000008c07857812 */ /* 0x041fe400078efcff */
[C---:B------:R-:W-:Y:S01]  /*1070*/  IMAD.WIDE.U32 R4, R2.reuse, 0x2, R4 ;  /* 0x0000000202047825 */ /* 0x040fe200078e0004 */
[C---:B------:R-:W-:Y:S01]  /*1080*/  LOP3.LUT R73, R7.reuse, 0x7c, RZ, 0xfc, !PT ;  /* 0x0000007c07497812 */ /* 0x040fe200078efcff */
[----:B------:R-:W2:Y:S01]  /*1090*/  LDG.E.U16 R24, desc[UR20][R24.64] ;  /* 0x0000001418187981 */ /* 0x000ea2000c1e1500 */
[----:B------:R-:W-:Y:S01]  /*10a0*/  LOP3.LUT R69, R7, 0x84, RZ, 0xfc, !PT ;  /* 0x0000008407457812 */ /* 0x000fe200078efcff */
[C---:B------:R-:W-:Y:S01]  /*10b0*/  IMAD.WIDE.U32 R138, R2.reuse, 0x2, R140 ;  /* 0x00000002028a7825 */ /* 0x040fe200078e008c */
[----:B-1----:R-:W-:Y:S01]  /*10c0*/  LEA R48, P1, R81, UR4, 0x5 ;  /* 0x0000000451307c11 */ /* 0x002fe2000f8228ff */
[----:B------:R0:W2:Y:S01]  /*10d0*/  LDG.E.U16 R96, desc[UR20][R4.64] ;  /* 0x0000001404607981 */ /* 0x0000a2000c1e1500 */
[----:B------:R-:W-:Y:S01]  /*10e0*/  SHF.L.U32 R17, R77, 0x4, RZ ;  /* 0x000000044d117819 */ /* 0x000fe200000006ff */
[----:B------:R-:W-:Y:S01]  /*10f0*/  IMAD.SHL.U32 R11, R81, 0x10, RZ ;  /* 0x00000010510b7824 */ /* 0x000fe200078e00ff */
[----:B---3--:R-:W-:Y:S01]  /*1100*/  LEA R136, P2, R77, UR4, 0x5 ;  /* 0x000000044d887c11 */ /* 0x008fe2000f8428ff */
[----:B------:R-:W-:Y:S01]  /*1110*/  IMAD.SHL.U32 R3, R133, 0x10, RZ ;  /* 0x0000001085037824 */ /* 0x000fe200078e00ff */
[----:B------:R1:W3:Y:S01]  /*1120*/  LDG.E.U16 R94, desc[UR20][R138.64] ;  /* 0x000000148a5e7981 */ /* 0x0002e2000c1e1500 */
[----:B------:R-:W-:Y:S01]  /*1130*/  IMAD.WIDE.U32 R60, R2, 0x2, R60 ;  /* 0x00000002023c7825 */ /* 0x000fe200078e003c */
[----:B------:R-:W-:-:S02]  /*1140*/  LEA.HI.X R49, R11, UR5, RZ, 0x1, P1 ;  /* 0x000000050b317c11 */ /* 0x000fc400088f0cff */
[----:B------:R-:W-:Y:S01]  /*1150*/  LEA.HI.X R137, R17, UR5, RZ, 0x1, P2 ;  /* 0x0000000511897c11 */ /* 0x000fe200090f0cff */
[----:B------:R-:W-:Y:S01]  /*1160*/  IMAD.SHL.U32 R21, R73, 0x10, RZ ;  /* 0x0000001049157824 */ /* 0x000fe200078e00ff */
[----:B0-----:R-:W-:Y:S01]  /*1170*/  LEA R4, P0, R133, UR4, 0x5 ;  /* 0x0000000485047c11 */ /* 0x001fe2000f8028ff */
[C---:B------:R-:W-:Y:S01]  /*1180*/  IMAD.SHL.U32 R25, R69.reuse, 0x10, RZ ;  /* 0x0000001045197824 */ /* 0x040fe200078e00ff */
[----:B------:R-:W-:Y:S02]  /*1190*/  LEA R140, P4, R69, UR4, 0x5 ;  /* 0x00000004458c7c11 */ /* 0x000fe4000f8828ff */
[----:B-1----:R-:W-:Y:S01]  /*11a0*/  LEA R138, P3, R73, UR4, 0x5 ;  /* 0x00000004498a7c11 */ /* 0x002fe2000f8628ff */
[C---:B------:R-:W-:Y:S01]  /*11b0*/  IMAD.WIDE.U32 R38, R2.reuse, 0x2, R38 ;  /* 0x0000000202267825 */ /* 0x040fe200078e0026 */
[----:B------:R-:W-:Y:S01]  /*11c0*/  LOP3.LUT R47, R7, 0xac, RZ, 0xfc, !PT ;  /* 0x000000ac072f7812 */ /* 0x000fe200078efcff */
[----:B------:R0:W3:Y:S01]  /*11d0*/  LDG.E.U16 R60, desc[UR20][R60.64] ;  /* 0x000000143c3c7981 */ /* 0x0000e2000c1e1500 */
[----:B------:R-:W-:Y:S01]  /*11e0*/  LEA.HI.X R5, R3, UR5, RZ, 0x1, P0 ;  /* 0x0000000503057c11 */ /* 0x000fe200080f0cff */
[C---:B------:R-:W-:Y:S01]  /*11f0*/  IMAD.WIDE.U32 R48, R2.reuse, 0x2, R48 ;  /* 0x0000000202307825 */ /* 0x040fe200078e0030 */
[----:B------:R-:W-:Y:S01]  /*1200*/  LEA.HI.X R139, R21, UR5, RZ, 0x1, P3 ;  /* 0x00000005158b7c11 */ /* 0x000fe200098f0cff */
[----:B------:R1:W3:Y:S01]  /*1210*/  LDG.E.U16 R38, desc[UR20][R38.64] ;  /* 0x0000001426267981 */ /* 0x0002e2000c1e1500 */
[----:B------:R-:W-:Y:S01]  /*1220*/  LOP3.LUT R57, R7, 0x9c, RZ, 0xfc, !PT ;  /* 0x0000009c07397812 */ /* 0x000fe200078efcff */
[C---:B------:R-:W-:Y:S01]  /*1230*/  IMAD.WIDE.U32 R136, R2.reuse, 0x2, R136 ;  /* 0x0000000202887825 */ /* 0x040fe200078e0088 */
[----:B------:R-:W-:Y:S01]  /*1240*/  LEA.HI.X R141, R25, UR5, RZ, 0x1, P4 ;  /* 0x00000005198d7c11 */ /* 0x000fe2000a0f0cff */
[----:B------:R5:W3:Y:S01]  /*1250*/  LDG.E.U16 R98, desc[UR20][R48.64] ;  /* 0x0000001430627981 */ /* 0x000ae2000c1e1500 */
[----:B------:R-:W-:Y:S01]  /*1260*/  LOP3.LUT R53, R7, 0xa4, RZ, 0xfc, !PT ;  /* 0x000000a407357812 */ /* 0x000fe200078efcff */
[----:B------:R-:W-:Y:S01]  /*1270*/  IMAD.SHL.U32 R25, R47, 0x10, RZ ;  /* 0x000000102f197824 */ /* 0x000fe200078e00ff */
[----:B0-----:R-:W-:Y:S01]  /*1280*/  LOP3.LUT R61, R7, 0x94, RZ, 0xfc, !PT ;  /* 0x00000094073d7812 */ /* 0x001fe200078efcff */
[C---:B------:R-:W-:Y:S01]  /*1290*/  IMAD.WIDE.U32 R4, R2.reuse, 0x2, R4 ;  /* 0x0000000202047825 */ /* 0x040fe200078e0004 */
[----:B------:R-:W-:Y:S01]  /*12a0*/  LEA R144, P4, R47, UR4, 0x5 ;  /* 0x000000042f907c11 */ /* 0x000fe2000f8828ff */
[----:B------:R0:W3:Y:S01]  /*12b0*/  LDG.E.U16 R100, desc[UR20][R136.64] ;  /* 0x0000001488647981 */ /* 0x0000e2000c1e1500 */
[----:B-1----:R-:W-:Y:S01]  /*12c0*/  LOP3.LUT R39, R7, 0xbc, RZ, 0xfc, !PT ;  /* 0x000000bc07277812 */ /* 0x002fe200078efcff */
[C---:B------:R-:W-:Y:S01]  /*12d0*/  IMAD.WIDE.U32 R138, R2.reuse, 0x2, R138 ;  /* 0x00000002028a7825 */ /* 0x040fe200078e008a */
[C---:B------:R-:W-:Y:S01]  /*12e0*/  SHF.L.U32 R11, R61.reuse, 0x4, RZ ;  /* 0x000000043d0b7819 */ /* 0x040fe200000006ff */
[----:B------:R1:W3:Y:S01]  /*12f0*/  LDG.E.U16 R112, desc[UR20][R4.64] ;  /* 0x0000001404707981 */ /* 0x0002e2000c1e1500 */
[----:B-----5:R-:W-:Y:S01]  /*1300*/  LEA R48, P1, R61, UR4, 0x5 ;  /* 0x000000043d307c11 */ /* 0x020fe2000f8228ff */
[----:B------:R-:W-:Y:S01]  /*1310*/  IMAD.SHL.U32 R17, R57, 0x10, RZ ;  /* 0x0000001039117824 */ /* 0x000fe200078e00ff */
[C---:B------:R-:W-:Y:S01]  /*1320*/  LEA R142, P3, R53.reuse, UR4, 0x5 ;  /* 0x00000004358e7c11 */ /* 0x040fe2000f8628ff */
[----:B------:R-:W-:Y:S01]  /*1330*/  IMAD.SHL.U32 R21, R53, 0x10, RZ ;  /* 0x0000001035157824 */ /* 0x000fe200078e00ff */
[----:B------:R-:W-:Y:S01]  /*1340*/  LEA.HI.X R145, R25, UR5, RZ, 0x1, P4 ;  /* 0x0000000519917c11 */ /* 0x000fe2000a0f0cff */
[C---:B------:R-:W-:Y:S01]  /*1350*/  IMAD.WIDE.U32 R34, R2.reuse, 0x2, R34 ;  /* 0x0000000202227825 */ /* 0x040fe200078e0022 */
[----:B0-----:R-:W-:Y:S01]  /*1360*/  LEA R136, P2, R57, UR4, 0x5 ;  /* 0x0000000439887c11 */ /* 0x001fe2000f8428ff */
[----:B------:R0:W5:Y:S01]  /*1370*/  LDG.E.U16 R102, desc[UR20][R138.64] ;  /* 0x000000148a667981 */ /* 0x000162000c1e1500 */
[----:B------:R-:W-:Y:S01]  /*1380*/  LOP3.LUT R25, R7, 0xd4, RZ, 0xfc, !PT ;  /* 0x000000d407197812 */ /* 0x000fe200078efcff */
[----:B-1----:R-:W-:Y:S01]  /*1390*/  IMAD.SHL.U32 R5, R39, 0x10, RZ ;  /* 0x0000001027057824 */ /* 0x002fe200078e00ff */
[----:B------:R-:W-:Y:S01]  /*13a0*/  LEA.HI.X R49, R11, UR5, RZ, 0x1, P1 ;  /* 0x000000050b317c11 */ /* 0x000fe200088f0cff */
[C---:B------:R-:W-:Y:S01]  /*13b0*/  IMAD.WIDE.U32 R30, R2.reuse, 0x2, R30 ;  /* 0x00000002021e7825 */ /* 0x040fe200078e001e */
[----:B------:R-:W-:Y:S01]  /*13c0*/  LEA.HI.X R137, R17, UR5, RZ, 0x1, P2 ;  /* 0x0000000511897c11 */ /* 0x000fe200090f0cff */
[----:B------:R1:W5:Y:S01]  /*13d0*/  LDG.E.U16 R34, desc[UR20][R34.64] ;  /* 0x0000001422227981 */ /* 0x000362000c1e1500 */
[----:B------:R-:W-:Y:S01]  /*13e0*/  LEA.HI.X R143, R21, UR5, RZ, 0x1, P3 ;  /* 0x00000005158f7c11 */ /* 0x000fe200098f0cff */
[----:B------:R-:W-:Y:S01]  /*13f0*/  IMAD.WIDE.U32 R42, R2, 0x2, R42 ;  /* 0x00000002022a7825 */ /* 0x000fe200078e002a */
[----:B------:R-:W-:Y:S01]  /*1400*/  SHF.L.U32 R21, R25, 0x4, RZ ;  /* 0x0000000419157819 */ /* 0x000fe200000006ff */
[----:B------:R4:W5:Y:S01]  /*1410*/  LDG.E.U16 R30, desc[UR20][R30.64] ;  /* 0x000000141e1e7981 */ /* 0x000962000c1e1500 */
[----:B0-----:R-:W-:-:S02]  /*1420*/  LEA R138, P1, R39, UR4, 0x5 ;  /* 0x00000004278a7c11 */ /* 0x001fc4000f8228ff */
[----:B------:R-:W-:Y:S01]  /*1430*/  LEA R4, P4, R25, UR4, 0x5 ;  /* 0x0000000419047c11 */ /* 0x000fe2000f8828ff */
[C---:B------:R-:W-:Y:S01]  /*1440*/  IMAD.WIDE.U32 R136, R2.reuse, 0x2, R136 ;  /* 0x0000000202887825 */ /* 0x040fe200078e0088 */
[----:B------:R-:W-:Y:S01]  /*1450*/  LEA.HI.X R139, R5, UR5, RZ, 0x1, P1 ;  /* 0x00000005058b7c11 */ /* 0x000fe200088f0cff */
[----:B------:R0:W5:Y:S01]  /*1460*/  LDG.E.U16 R42, desc[UR20][R42.64] ;  /* 0x000000142a2a7981 */ /* 0x000162000c1e1500 */
[----:B-1----:R-:W-:Y:S01]  /*1470*/  LOP3.LUT R35, R7, 0xc4, RZ, 0xfc, !PT ;  /* 0x000000c407237812 */ /* 0x002fe200078efcff */
[C---:B------:R-:W-:Y:S01]  /*1480*/  IMAD.WIDE.U32 R144, R2.reuse, 0x2, R144 ;  /* 0x0000000202907825 */ /* 0x040fe200078e0090 */
[----:B------:R-:W-:Y:S01]  /*1490*/  LEA.HI.X R5, R21, UR5, RZ, 0x1, P4 ;  /* 0x0000000515057c11 */ /* 0x000fe2000a0f0cff */
[----:B------:R1:W5:Y:S01]  /*14a0*/  LDG.E.U16 R116, desc[UR20][R136.64] ;  /* 0x0000001488747981 */ /* 0x000362000c1e1500 */
[C---:B----4-:R-:W-:Y:S01]  /*14b0*/  LOP3.LUT R31, R7.reuse, 0xcc, RZ, 0xfc, !PT ;  /* 0x000000cc071f7812 */ /* 0x050fe200078efcff */
[C---:B------:R-:W-:Y:S02]  /*14c0*/  IMAD.WIDE.U32 R26, R2.reuse, 0x2, R26 ;  /* 0x00000002021a7825 */ /* 0x040fe400078e001a */
[----:B------:R4:W5:Y:S02]  /*14d0*/  LDG.E.U16 R120, desc[UR20][R144.64] ;  /* 0x0000001490787981 */ /* 0x000964000c1e1500 */
[C---:B------:R-:W-:Y:S01]  /*14e0*/  IMAD.WIDE.U32 R140, R2.reuse, 0x2, R140 ;  /* 0x00000002028c7825 */ /* 0x040fe200078e008c */
[----:B0-----:R-:W-:Y:S01]  /*14f0*/  LOP3.LUT R43, R7, 0xb4, RZ, 0xfc, !PT ;  /* 0x000000b4072b7812 */ /* 0x001fe200078efcff */
[----:B------:R0:W5:Y:S02]  /*1500*/  LDG.E.U16 R26, desc[UR20][R26.64] ;  /* 0x000000141a1a7981 */ /* 0x000164000c1e1500 */
[----:B------:R-:W-:Y:S01]  /*1510*/  IMAD.WIDE.U32 R48, R2, 0x2, R48 ;  /* 0x0000000202307825 */ /* 0x000fe200078e0030 */
[C---:B-1----:R-:W-:Y:S01]  /*1520*/  LEA R136, P2, R35.reuse, UR4, 0x5 ;  /* 0x0000000423887c11 */ /* 0x042fe2000f8428ff */
[----:B------:R1:W5:Y:S02]  /*1530*/  LDG.E.U16 R104, desc[UR20][R140.64] ;  /* 0x000000148c687981 */ /* 0x000364000c1e1500 */
[----:B------:R-:W-:-:S02]  /*1540*/  IMAD.SHL.U32 R11, R35, 0x10, RZ ;  /* 0x00000010230b7824 */ /* 0x000fc400078e00ff */
[C---:B----4-:R-:W-:Y:S01]  /*1550*/  IMAD.WIDE.U32 R144, R2.reuse, 0x2, R4 ;  /* 0x0000000202907825 */ /* 0x050fe200078e0004 */
[----:B------:R4:W5:Y:S01]  /*1560*/  LDG.E.U16 R114, desc[UR20][R48.64] ;  /* 0x0000001430727981 */ /* 0x000962000c1e1500 */
[----:B------:R-:W4:Y:S01]  /*1570*/  LDC.64 R4, c[0x0][0x218] ;  /* 0x00008600ff047b82 */ /* 0x000f220000000a00 */
[----:B------:R-:W-:Y:S01]  /*1580*/  SHF.L.U32 R3, R43, 0x4, RZ ;  /* 0x000000042b037819 */ /* 0x000fe200000006ff */
[----:B------:R-:W-:Y:S01]  /*1590*/  IMAD.SHL.U32 R17, R31, 0x10, RZ ;  /* 0x000000101f117824 */ /* 0x000fe200078e00ff */
[----:B0-----:R-:W-:Y:S01]  /*15a0*/  LOP3.LUT R27, R7, 0xdc, RZ, 0xfc, !PT ;  /* 0x000000dc071b7812 */ /* 0x001fe200078efcff */
[C---:B------:R-:W-:Y:S01]  /*15b0*/  IMAD.WIDE.U32 R142, R2.reuse, 0x2, R142 ;  /* 0x00000002028e7825 */ /* 0x040fe200078e008e */
[----:B-1----:R-:W-:Y:S01]  /*15c0*/  LEA R140, P0, R43, UR4, 0x5 ;  /* 0x000000042b8c7c11 */ /* 0x002fe2000f8028ff */
[----:B------:R-:W5:Y:S01]  /*15d0*/  LDG.E.U16 R130, desc[UR20][R144.64] ;  /* 0x0000001490827981 */ /* 0x000f62000c1e1500 */
[----:B------:R-:W-:Y:S01]  /*15e0*/  LEA.HI.X R137, R11, UR5, RZ, 0x1, P2 ;  /* 0x000000050b897c11 */ /* 0x000fe200090f0cff */
[----:B------:R-:W-:Y:S01]  /*15f0*/  IMAD.WIDE.U32 R138, R2, 0x2, R138 ;  /* 0x00000002028a7825 */ /* 0x000fe200078e008a */
[----:B----4-:R-:W-:Y:S01]  /*1600*/  LEA R48, P3, R31, UR4, 0x5 ;  /* 0x000000041f307c11 */ /* 0x010fe2000f8628ff */
[----:B------:R0:W4:Y:S01]  /*1610*/  LDG.E.U16 R118, desc[UR20][R142.64] ;  /* 0x000000148e767981 */ /* 0x000122000c1e1500 */
[----:B------:R-:W-:-:S02]  /*1620*/  LOP3.LUT R21, R7, 0xe4, RZ, 0xfc, !PT ;  /* 0x000000e407157812 */ /* 0x000fc400078efcff */
[----:B------:R-:W-:Y:S01]  /*1630*/  LEA.HI.X R141, R3, UR5, RZ, 0x1, P0 ;  /* 0x00000005038d7c11 */ /* 0x000fe200080f0cff */
[----:B------:R-:W-:Y:S01]  /*1640*/  IMAD.SHL.U32 R3, R27, 0x10, RZ ;  /* 0x000000101b037824 */ /* 0x000fe200078e00ff */
[----:B------:R-:W-:Y:S01]  /*1650*/  LEA.HI.X R49, R17, UR5, RZ, 0x1, P3 ;  /* 0x0000000511317c11 */ /* 0x000fe200098f0cff */
[C---:B------:R-:W-:Y:S01]  /*1660*/  IMAD.WIDE.U32 R136, R2.reuse, 0x2, R136 ;  /* 0x0000000202887825 */ /* 0x040fe200078e0088 */
[C---:B------:R-:W-:Y:S01]  /*1670*/  LOP3.LUT R17, R7.reuse, 0xec, RZ, 0xfc, !PT ;  /* 0x000000ec07117812 */ /* 0x040fe200078efcff */
[----:B------:R1:W4:Y:S01]  /*1680*/  LDG.E.U16 R124, desc[UR20][R138.64] ;  /* 0x000000148a7c7981 */ /* 0x000322000c1e1500 */
[----:B------:R-:W-:Y:S01]  /*1690*/  LOP3.LUT R11, R7, 0xf4, RZ, 0xfc, !PT ;  /* 0x000000f4070b7812 */ /* 0x000fe200078efcff */
[----:B------:R-:W-:Y:S01]  /*16a0*/  IMAD.SHL.U32 R106, R21, 0x10, RZ ;  /* 0x00000010156a7824 */ /* 0x000fe200078e00ff */
[----:B------:R-:W-:Y:S02]  /*16b0*/  LOP3.LUT R7, R7, 0xfc, RZ, 0xfc, !PT ;  /* 0x000000fc07077812 */ /* 0x000fe400078efcff */
[----:B0-----:R-:W-:Y:S01]  /*16c0*/  LEA R142, P0, R27, UR4, 0x5 ;  /* 0x000000041b8e7c11 */ /* 0x001fe2000f8028ff */
[----:B------:R-:W-:Y:S01]  /*16d0*/  IMAD.WIDE.U32 R140, R2, 0x2, R140 ;  /* 0x00000002028c7825 */ /* 0x000fe200078e008c */
[----:B------:R0:W4:Y:S01]  /*16e0*/  LDG.E.U16 R126, desc[UR20][R136.64] ;  /* 0x00000014887e7981 */ /* 0x000122000c1e1500 */
[----:B-1----:R-:W-:-:S02]  /*16f0*/  LEA R138, P1, R21, UR4, 0x5 ;  /* 0x00000004158a7c11 */ /* 0x002fc4000f8228ff */
[----:B------:R-:W-:Y:S01]  /*1700*/  IMAD.WIDE.U32 R48, R2, 0x2, R48 ;  /* 0x0000000202307825 */ /* 0x000fe200078e0030 */
[----:B------:R-:W-:Y:S01]  /*1710*/  LEA.HI.X R143, R3, UR5, RZ, 0x1, P0 ;  /* 0x00000005038f7c11 */ /* 0x000fe200080f0cff */
[----:B------:R1:W4:Y:S01]  /*1720*/  LDG.E.U16 R122, desc[UR20][R140.64] ;  /* 0x000000148c7a7981 */ /* 0x000322000c1e1500 */
[----:B------:R-:W-:Y:S01]  /*1730*/  LEA.HI.X R139, R106, UR5, RZ, 0x1, P1 ;  /* 0x000000056a8b7c11 */ /* 0x000fe200088f0cff */
[C---:B------:R-:W-:Y:S01]  /*1740*/  IMAD.SHL.U32 R3, R7.reuse, 0x10, RZ ;  /* 0x0000001007037824 */ /* 0x040fe200078e00ff */
[----:B0-----:R-:W-:Y:S01]  /*1750*/  LEA R136, P1, R7, UR4, 0x5 ;  /* 0x0000000407887c11 */ /* 0x001fe2000f8228ff */
[----:B------:R0:W4:Y:S01]  /*1760*/  LDG.E.U16 R128, desc[UR20][R48.64] ;  /* 0x0000001430807981 */ /* 0x000122000c1e1500 */
[----:B------:R-:W-:Y:S02]  /*1770*/  SHF.L.U32 R108, R11, 0x4, RZ ;  /* 0x000000040b6c7819 */ /* 0x000fe400000006ff */
[----:B------:R-:W-:Y:S02]  /*1780*/  LEA.HI.X R137, R3, UR5, RZ, 0x1, P1 ;  /* 0x0000000503897c11 */ /* 0x000fe400088f0cff */
[----:B-1----:R-:W-:Y:S01]  /*1790*/  LEA R140, P0, R11, UR4, 0x5 ;  /* 0x000000040b8c7c11 */ /* 0x002fe2000f8028ff */
[----:B------:R-:W-:-:S03]  /*17a0*/  IMAD.WIDE.U32 R138, R2, 0x2, R138 ;  /* 0x00000002028a7825 */ /* 0x000fc600078e008a */
[----:B------:R-:W-:Y:S01]  /*17b0*/  LEA.HI.X R141, R108, UR5, RZ, 0x1, P0 ;  /* 0x000000056c8d7c11 */ /* 0x000fe200080f0cff */
[C---:B0-----:R-:W-:Y:S01]  /*17c0*/  IMAD.SHL.U32 R49, R17.reuse, 0x10, RZ ;  /* 0x0000001011317824 */ /* 0x041fe200078e00ff */
[----:B------:R-:W-:Y:S01]  /*17d0*/  LEA R48, P2, R17, UR4, 0x5 ;  /* 0x0000000411307c11 */ /* 0x000fe2000f8428ff */
[----:B------:R-:W-:Y:S01]  /*17e0*/  IMAD.WIDE.U32 R146, R2, 0x2, R136 ;  /* 0x0000000202927825 */ /* 0x000fe200078e0088 */
[C---:B------:R-:W-:Y:S01]  /*17f0*/  LEA R136, P0, R131.reuse, R4, 0x3 ;  /* 0x0000000483887211 */ /* 0x040fe200078018ff */
[----:B------:R0:W4:Y:S02]  /*1800*/  LDG.E.U16 R132, desc[UR20][R138.64] ;  /* 0x000000148a847981 */ /* 0x000124000c1e1500 */
[----:B------:R-:W-:Y:S01]  /*1810*/  IMAD.SHL.U32 R134, R131, 0x4, RZ ;  /* 0x0000000483867824 */ /* 0x000fe200078e00ff */
[----:B------:R-:W-:Y:S01]  /*1820*/  LEA.HI.X R49, R49, UR5, RZ, 0x1, P2 ;  /* 0x0000000531317c11 */ /* 0x000fe200090f0cff */
[----:B------:R-:W-:Y:S01]  /*1830*/  IMAD.SHL.U32 R110, R129, 0x80, RZ ;  /* 0x00000080816e7824 */ /* 0x000fe200078e00ff */
[----:B------:R-:W-:Y:S01]  /*1840*/  SHF.L.U32 R108, R127, 0x7, RZ ;  /* 0x000000077f6c7819 */ /* 0x000fe200000006ff */
[----:B------:R-:W-:Y:S01]  /*1850*/  IMAD.SHL.U32 R106, R125, 0x80, RZ ;  /* 0x000000807d6a7824 */ /* 0x000fe200078e00ff */
[----:B------:R-:W-:-:S02]  /*1860*/  LEA.HI.X R137, R134, R5, RZ, 0x1, P0 ;  /* 0x0000000586897211 */ /* 0x000fc400000f0cff */
[----:B------:R-:W-:Y:S01]  /*1870*/  LOP3.LUT R3, R0, 0x1f, RZ, 0xc0, !PT ;  /* 0x0000001f00037812 */ /* 0x000fe200078ec0ff */
[C---:B------:R-:W-:Y:S01]  /*1880*/  IMAD.WIDE.U32 R142, R2.reuse, 0x2, R142 ;  /* 0x00000002028e7825 */ /* 0x040fe200078e008e */
[-C--:B0-----:R-:W-:Y:S01]  /*1890*/  LEA R138, P0, R129, R4.reuse, 0x8 ;  /* 0x00000004818a7211 */ /* 0x081fe200078040ff */
[----:B------:R-:W4:Y:S02]  /*18a0*/  LDG.E.U16 R146, desc[UR20][R146.64] ;  /* 0x0000001492927981 */ /* 0x000f24000c1e1500 */
[----:B------:R-:W-:Y:S01]  /*18b0*/  IMAD.WIDE.U32 R144, R2, 0x2, R48 ;  /* 0x0000000202907825 */ /* 0x000fe200078e0030 */
[-C--:B------:R-:W-:Y:S01]  /*18c0*/  LEA R48, P1, R127, R4.reuse, 0x8 ;  /* 0x000000047f307211 */ /* 0x080fe200078240ff */
[----:B------:R-:W4:Y:S01]  /*18d0*/  LDG.E.U16 R142, desc[UR20][R142.64] ;  /* 0x000000148e8e7981 */ /* 0x000f22000c1e1500 */
[-C--:B------:R-:W-:Y:S02]  /*18e0*/  LEA.HI.X R139, R110, R5.reuse, RZ, 0x1, P0 ;  /* 0x000000056e8b7211 */ /* 0x080fe400000f0cff */
[----:B------:R-:W-:Y:S01]  /*18f0*/  LEA R4, P0, R125, R4, 0x8 ;  /* 0x000000047d047211 */ /* 0x000fe200078040ff */
[----:B------:R-:W-:Y:S01]  /*1900*/  IMAD.WIDE.U32 R140, R2, 0x2, R140 ;  /* 0x00000002028c7825 */ /* 0x000fe200078e008c */
[-C--:B------:R-:W-:Y:S01]  /*1910*/  LEA.HI.X R49, R108, R5.reuse, RZ, 0x1, P1 ;  /* 0x000000056c317211 */ /* 0x080fe200008f0cff */
[----:B------:R-:W4:Y:S01]  /*1920*/  LDG.E.U16 R144, desc[UR20][R144.64] ;  /* 0x0000001490907981 */ /* 0x000f22000c1e1500 */
[----:B------:R-:W-:Y:S01]  /*1930*/  LEA.HI.X R5, R106, R5, RZ, 0x1, P0 ;  /* 0x000000056a057211 */ /* 0x000fe200000f0cff */
[----:B------:R-:W-:-:S02]  /*1940*/  IMAD.WIDE.U32 R136, R3, 0x2, R136 ;  /* 0x0000000203887825 */ /* 0x000fc400078e0088 */
[----:B------:R-:W4:Y:S02]  /*1950*/  LDG.E.U16 R140, desc[UR20][R140.64] ;  /* 0x000000148c8c7981 */ /* 0x000f24000c1e1500 */
[C---:B------:R-:W-:Y:S02]  /*1960*/  IMAD.WIDE.U32 R138, R3.reuse, 0x2, R138 ;  /* 0x00000002038a7825 */ /* 0x040fe400078e008a */
[----:B------:R-:W4:Y:S02]  /*1970*/  LDG.E.U16 R143, desc[UR20][R136.64+0x40] ;  /* 0x00004014888f7981 */ /* 0x000f24000c1e1500 */
[C---:B------:R-:W-:Y:S02]  /*1980*/  IMAD.WIDE.U32 R48, R3.reuse, 0x2, R48 ;  /* 0x0000000203307825 */ /* 0x040fe400078e0030 */
[----:B------:R-:W4:Y:S02]  /*1990*/  LDG.E.U16 R145, desc[UR20][R136.64+0x80] ;  /* 0x0000801488917981 */ /* 0x000f24000c1e1500 */
[----:B------:R-:W-:-:S02]  /*19a0*/  IMAD.WIDE.U32 R4, R3, 0x2, R4 ;  /* 0x0000000203047825 */ /* 0x000fc400078e0004 */
[----:B------:R-:W4:Y:S04]  /*19b0*/  LDG.E.U16 R141, desc[UR20][R136.64] ;  /* 0x00000014888d7981 */ /* 0x000f28000c1e1500 */
[----:B------:R-:W4:Y:S04]  /*19c0*/  LDG.E.U16 R147, desc[UR20][R136.64+0xc0] ;  /* 0x0000c01488937981 */ /* 0x000f28000c1e1500 */
[----:B------:R-:W4:Y:S04]  /*19d0*/  LDG.E.U16 R148, desc[UR20][R138.64] ;  /* 0x000000148a947981 */ /* 0x000f28000c1e1500 */
[----:B------:R-:W4:Y:S04]  /*19e0*/  LDG.E.U16 R149, desc[UR20][R138.64+0x40] ;  /* 0x000040148a957981 */ /* 0x000f28000c1e1500 */
[----:B------:R-:W4:Y:S04]  /*19f0*/  LDG.E.U16 R150, desc[UR20][R138.64+0x80] ;  /* 0x000080148a967981 */ /* 0x000f28000c1e1500 */
[----:B------:R0:W4:Y:S04]  /*1a00*/  LDG.E.U16 R151, desc[UR20][R138.64+0xc0] ;  /* 0x0000c0148a977981 */ /* 0x000128000c1e1500 */
[----:B------:R-:W4:Y:S04]  /*1a10*/  LDG.E.U16 R152, desc[UR20][R48.64] ;  /* 0x0000001430987981 */ /* 0x000f28000c1e1500 */
[----:B------:R-:W4:Y:S04]  /*1a20*/  LDG.E.U16 R153, desc[UR20][R48.64+0x40] ;  /* 0x0000401430997981 */ /* 0x000f28000c1e1500 */
[----:B------:R-:W4:Y:S04]  /*1a30*/  LDG.E.U16 R154, desc[UR20][R48.64+0x80] ;  /* 0x00008014309a7981 */ /* 0x000f28000c1e1500 */
[----:B------:R1:W4:Y:S04]  /*1a40*/  LDG.E.U16 R136, desc[UR20][R48.64+0xc0] ;  /* 0x0000c01430887981 */ /* 0x000328000c1e1500 */
[----:B------:R-:W4:Y:S04]  /*1a50*/  LDG.E.U16 R137, desc[UR20][R4.64] ;  /* 0x0000001404897981 */ /* 0x000f28000c1e1500 */
[----:B------:R-:W4:Y:S04]  /*1a60*/  LDG.E.U16 R155, desc[UR20][R4.64+0x40] ;  /* 0x00004014049b7981 */ /* 0x000f28000c1e1500 */
[----:B------:R-:W4:Y:S04]  /*1a70*/  LDG.E.U16 R156, desc[UR20][R4.64+0x80] ;  /* 0x00008014049c7981 */ /* 0x000f28000c1e1500 */
[----:B------:R1:W4:Y:S01]  /*1a80*/  LDG.E.U16 R157, desc[UR20][R4.64+0xc0] ;  /* 0x0000c014049d7981 */ /* 0x000322000c1e1500 */
[----:B------:R-:W1:Y:S01]  /*1a90*/  S2UR UR5, SR_CgaCtaId ;  /* 0x00000000000579c3 */ /* 0x000e620000008800 */
[C---:B------:R-:W-:Y:S01]  /*1aa0*/  IMAD.SHL.U32 R158, R0.reuse, 0x100, RZ ;  /* 0x00000100009e7824 */ /* 0x040fe200078e00ff */
[----:B0-----:R-:W-:-:S02]  /*1ab0*/  SHF.L.U32 R139, R0, 0x4, RZ ;  /* 0x00000004008b7819 */ /* 0x001fc400000006ff */
[----:B------:R-:W-:Y:S02]  /*1ac0*/  SHF.R.S32.HI R159, RZ, 0x5, R0 ;  /* 0x00000005ff9f7819 */ /* 0x000fe40000011400 */
[----:B------:R-:W-:Y:S01]  /*1ad0*/  LOP3.LUT R158, R158, 0x1800, RZ, 0xc0, !PT ;  /* 0x000018009e9e7812 */ /* 0x000fe200078ec0ff */
[----:B------:R-:W-:Y:S01]  /*1ae0*/  UMOV UR4, 0x400 ;  /* 0x0000040000047882 */ /* 0x000fe20000000000 */
[----:B-1----:R-:W-:Y:S01]  /*1af0*/  SGXT R48, R159, 0x1 ;  /* 0x000000019f30781a */ /* 0x002fe20000000200 */
[----:B------:R-:W-:Y:S01]  /*1b00*/  IMAD.SHL.U32 R4, R0, 0x2, RZ ;  /* 0x0000000200047824 */ /* 0x000fe200078e00ff */
[----:B------:R-:W-:Y:S01]  /*1b10*/  LOP3.LUT R49, R158, 0x70, R139, 0xf8, !PT ;  /* 0x000000709e317812 */ /* 0x000fe200078ef88b */
[----:B------:R-:W-:-:S03]  /*1b20*/  IMAD.SHL.U32 R138, R0, 0x20, RZ ;  /* 0x00000020008a7824 */ /* 0x000fc600078e00ff */
[----:B------:R-:W-:Y:S01]  /*1b30*/  LOP3.LUT R159, R49, 0x2010, R48, 0x78, !PT ;  /* 0x00002010319f7812 */ /* 0x000fe200078e7830 */
[----:B------:R-:W-:Y:S01]  /*1b40*/  IMAD R49, R3, 0x2, R134 ;  /* 0x0000000203317824 */ /* 0x000fe200078e0286 */
[----:B------:R-:W-:Y:S01]  /*1b50*/  SHF.R.S32.HI R48, RZ, 0x2, R0 ;  /* 0x00000002ff307819 */ /* 0x000fe20000011400 */
[--C-:B------:R-:W-:Y:S01]  /*1b60*/  IMAD R5, R2, 0x2, R131.reuse ;  /* 0x0000000202057824 */ /* 0x100fe200078e0283 */
[----:B------:R-:W-:Y:S02]  /*1b70*/  SHF.R.U32.HI R0, RZ, 0x1, R131 ;  /* 0x00000001ff007819 */ /* 0x000fe40000011683 */
[----:B------:R-:W-:Y:S01]  /*1b80*/  LOP3.LUT R4, R4, 0x80, RZ, 0xc0, !PT ;  /* 0x0000008004047812 */ /* 0x000fe200078ec0ff */
[----:B------:R-:W-:Y:S01]  /*1b90*/  ULEA UR5, UR5, UR4, 0x18 ;  /* 0x0000000405057291 */ /* 0x000fe2000f8ec03f */
[----:B------:R-:W-:Y:S02]  /*1ba0*/  SGXT R2, R48, 0x1 ;  /* 0x000000013002781a */ /* 0x000fe40000000200 */
[----:B------:R-:W-:-:S02]  /*1bb0*/  LOP3.LUT R48, R49, R0, RZ, 0x3c, !PT ;  /* 0x0000000031307212 */ /* 0x000fc400078e3cff */
[----:B------:R-:W-:Y:S02]  /*1bc0*/  LOP3.LUT R49, R5, 0x10, RZ, 0x3c, !PT ;  /* 0x0000001005317812 */ /* 0x000fe400078e3cff */
[----:B------:R-:W-:Y:S02]  /*1bd0*/  IADD3 R0, R159, UR5, R4 ;  /* 0x000000059f007c10 */ /* 0x000fe4000fffe004 */
[----:B------:R-:W-:Y:S04]  /*1be0*/  STS.U16 [R5+UR5+0x100], R8 ;  /* 0x0001000805007988 */ /* 0x000fe80008000405 */
[----:B------:R-:W-:Y:S04]  /*1bf0*/  STS.U16 [R5+UR5+0x200], R10 ;  /* 0x0002000a05007988 */ /* 0x000fe80008000405 */
[----:B------:R-:W-:Y:S04]  /*1c00*/  STS.U16 [R5+UR5+0x300], R12 ;  /* 0x0003000c05007988 */ /* 0x000fe80008000405 */
[----:B--2---:R-:W-:Y:S04]  /*1c10*/  STS.U16 [R5+UR5+0x400], R14 ;  /* 0x0004000e05007988 */ /* 0x004fe80008000405 */
[----:B------:R-:W-:Y:S04]  /*1c20*/  STS.U16 [R5+UR5+0x500], R16 ;  /* 0x0005001005007988 */ /* 0x000fe80008000405 */
        /* <DEDUP_REMOVED lines=12> */
[----:B---3--:R-:W-:Y:S04]  /*1cf0*/  STS.U16 [R5+UR5+0x1000], R38 ;  /* 0x0010002605007988 */ /* 0x008fe80008000405 */
[----:B------:R-:W-:Y:S04]  /*1d00*/  STS.U16 [R5+UR5+0x1700], R54 ;  /* 0x0017003605007988 */ /* 0x000fe80008000405 */
[----:B------:R-:W-:Y:S04]  /*1d10*/  STS.U16 [R5+UR5+0x1800], R56 ;  /* 0x0018003805007988 */ /* 0x000fe80008000405 */
[----:B------:R-:W-:Y:S04]  /*1d20*/  STS.U16 [R5+UR5+0x1900], R58 ;  /* 0x0019003a05007988 */ /* 0x000fe80008000405 */
[----:B------:R-:W-:Y:S04]  /*1d30*/  STS.U16 [R5+UR5+0x1a00], R60 ;  /* 0x001a003c05007988 */ /* 0x000fe80008000405 */
[----:B------:R-:W-:Y:S04]  /*1d40*/  STS.U16 [R5+UR5+0x1b00], R62 ;  /* 0x001b003e05007988 */ /* 0x000fe80008000405 */
[----:B------:R-:W-:Y:S04]  /*1d50*/  STS.U16 [R5+UR5+0x1c00], R64 ;  /* 0x001c004005007988 */ /* 0x000fe80008000405 */
[----:B-----5:R-:W-:Y:S04]  /*1d60*/  STS.U16 [R5+UR5+0xe00], R34 ;  /* 0x000e002205007988 */ /* 0x020fe80008000405 */
[----:B------:R-:W-:Y:S04]  /*1d70*/  STS.U16 [R5+UR5+0xc00], R30 ;  /* 0x000c001e05007988 */ /* 0x000fe80008000405 */
[----:B------:R-:W-:Y:S04]  /*1d80*/  STS.U16 [R5+UR5+0x1200], R42 ;  /* 0x0012002a05007988 */ /* 0x000fe80008000405 */
[----:B------:R-:W-:Y:S04]  /*1d90*/  STS.U16 [R5+UR5+0x1d00], R66 ;  /* 0x001d004205007988 */ /* 0x000fe80008000405 */
[----:B------:R-:W-:Y:S04]  /*1da0*/  STS.U16 [R5+UR5+0x1e00], R68 ;  /* 0x001e004405007988 */ /* 0x000fe80008000405 */
[----:B------:R-:W-:Y:S04]  /*1db0*/  STS.U16 [R5+UR5+0xa00], R26 ;  /* 0x000a001a05007988 */ /* 0x000fe80008000405 */
[----:B------:R-:W-:Y:S04]  /*1dc0*/  STS.U16 [R5+UR5+0x1f00], R70 ;  /* 0x001f004605007988 */ /* 0x000fe80008000405 */
[----:B------:R0:W-:Y:S02]  /*1dd0*/  STS.U16 [R5+UR5], R6 ;  /* 0x0000000605007988 */ /* 0x0001e40008000405 */
[----:B0-----:R-:W0:Y:S02]  /*1de0*/  LDC.64 R4, c[0x0][0x220] ;  /* 0x00008800ff047b82 */ /* 0x001e240000000a00 */
[----:B------:R0:W-:Y:S01]  /*1df0*/  STS.U16 [R49+UR5+0x1a80], R130 ;  /* 0x001a808231007988 */ /* 0x0001e20008000405 */
[----:B------:R-:W-:Y:S01]  /*1e00*/  SHF.L.U32 R8, R123, 0x7, RZ ;  /* 0x000000077b087819 */ /* 0x000fe200000006ff */
[----:B------:R-:W-:-:S02]  /*1e10*/  IMAD.SHL.U32 R10, R121, 0x80, RZ ;  /* 0x00000080790a7824 */ /* 0x000fc400078e00ff */
[----:B------:R-:W-:Y:S01]  /*1e20*/  STS.U16 [R49+UR5+0x1580], R120 ;  /* 0x0015807831007988 */ /* 0x000fe20008000405 */
[----:B------:R-:W-:-:S03]  /*1e30*/  IMAD.SHL.U32 R12, R119, 0x80, RZ ;  /* 0x00000080770c7824 */ /* 0x000fc600078e00ff */
[----:B----4-:R-:W-:Y:S01]  /*1e40*/  STS.U16 [R49+UR5+0x1780], R124 ;  /* 0x0017807c31007988 */ /* 0x010fe20008000405 */
[----:B------:R-:W-:-:S03]  /*1e50*/  IMAD.SHL.U32 R14, R117, 0x80, RZ ;  /* 0x00000080750e7824 */ /* 0x000fc600078e00ff */
[----:B------:R1:W-:Y:S01]  /*1e60*/  STS.U16 [R49+UR5+0x1880], R126 ;  /* 0x0018807e31007988 */ /* 0x0003e20008000405 */
[----:B0-----:R-:W-:-:S03]  /*1e70*/  LEA R130, P0, R131, R4, 0x4 ;  /* 0x0000000483827211 */ /* 0x001fc600078020ff */
[----:B------:R0:W-:Y:S01]  /*1e80*/  STS.U16 [R49+UR5+0x1680], R122 ;  /* 0x0016807a31007988 */ /* 0x0001e20008000405 */
[----:B-1----:R-:W-:-:S03]  /*1e90*/  LEA R126, P1, R127, R4, 0x9 ;  /* 0x000000047f7e7211 */ /* 0x002fc600078248ff */
[----:B------:R1:W-:Y:S01]  /*1ea0*/  STS.U16 [R49+UR5+0x1980], R128 ;  /* 0x0019808031007988 */ /* 0x0003e20008000405 */
[-C--:B------:R-:W-:Y:S02]  /*1eb0*/  LEA.HI.X R131, R134, R5.reuse, RZ, 0x2, P0 ;  /* 0x0000000586837211 */ /* 0x080fe400000f14ff */
[-C--:B------:R-:W-:Y:S02]  /*1ec0*/  LEA R124, P2, R125, R4.reuse, 0x9 ;  /* 0x000000047d7c7211 */ /* 0x080fe400078448ff */
[-C--:B0-----:R-:W-:Y:S02]  /*1ed0*/  LEA R122, P3, R123, R4.reuse, 0x9 ;  /* 0x000000047b7a7211 */ /* 0x081fe400078648ff */
[-C--:B------:R-:W-:Y:S02]  /*1ee0*/  LEA R120, P4, R121, R4.reuse, 0x9 ;  /* 0x0000000479787211 */ /* 0x080fe400078848ff */
[----:B-1----:R-:W-:Y:S01]  /*1ef0*/  LEA R128, P0, R129, R4, 0x9 ;  /* 0x0000000481807211 */ /* 0x002fe200078048ff */
[----:B------:R0:W-:Y:S01]  /*1f00*/  STS.U16 [R49+UR5+0x1380], R116 ;  /* 0x0013807431007988 */ /* 0x0001e20008000405 */
[----:B------:R-:W-:Y:S01]  /*1f10*/  IMAD.SHL.U32 R22, R109, 0x80, RZ ;  /* 0x000000806d167824 */ /* 0x000fe200078e00ff */
[----:B------:R-:W-:-:S02]  /*1f20*/  LEA.HI.X R127, R108, R5, RZ, 0x2, P1 ;  /* 0x000000056c7f7211 */ /* 0x000fc400008f14ff */
[----:B------:R1:W-:Y:S01]  /*1f30*/  STS.U16 [R49+UR5+0x1480], R118 ;  /* 0x0014807631007988 */ /* 0x0003e20008000405 */
[-C--:B------:R-:W-:Y:S01]  /*1f40*/  LEA.HI.X R123, R8, R5.reuse, RZ, 0x2, P3 ;  /* 0x00000005087b7211 */ /* 0x080fe200018f14ff */
[----:B------:R-:W-:Y:S01]  /*1f50*/  IMAD.SHL.U32 R18, R113, 0x80, RZ ;  /* 0x0000008071127824 */ /* 0x000fe200078e00ff */
[-C--:B------:R-:W-:Y:S01]  /*1f60*/  LEA R108, P3, R109, R4.reuse, 0x9 ;  /* 0x000000046d6c7211 */ /* 0x080fe200078648ff */
[----:B------:R-:W-:Y:S01]  /*1f70*/  STS.U16 [R49+UR5+0x1180], R112 ;  /* 0x0011807031007988 */ /* 0x000fe20008000405 */
[----:B------:R-:W-:Y:S01]  /*1f80*/  IMAD.SHL.U32 R20, R111, 0x80, RZ ;  /* 0x000000806f147824 */ /* 0x000fe200078e00ff */
[-C--:B0-----:R-:W-:Y:S02]  /*1f90*/  LEA R116, P6, R117, R4.reuse, 0x9 ;  /* 0x0000000475747211 */ /* 0x081fe400078c48ff */
[----:B------:R0:W-:Y:S01]  /*1fa0*/  STS.U16 [R49+UR5+0x1280], R114 ;  /* 0x0012807231007988 */ /* 0x0001e20008000405 */
[----:B------:R-:W-:Y:S02]  /*1fb0*/  LEA.HI.X R129, R110, R5, RZ, 0x2, P0 ;  /* 0x000000056e817211 */ /* 0x000fe400000f14ff */
[----:B-1----:R-:W-:-:S02]  /*1fc0*/  LEA R118, P5, R119, R4, 0x9 ;  /* 0x0000000477767211 */ /* 0x002fc400078a48ff */
[-C--:B------:R-:W-:Y:S02]  /*1fd0*/  LEA.HI.X R125, R106, R5.reuse, RZ, 0x2, P2 ;  /* 0x000000056a7d7211 */ /* 0x080fe400010f14ff */
[----:B------:R-:W-:Y:S02]  /*1fe0*/  LEA.HI.X R121, R10, R5, RZ, 0x2, P4 ;  /* 0x000000050a797211 */ /* 0x000fe400020f14ff */
[----:B------:R-:W-:Y:S02]  /*1ff0*/  SHF.L.U32 R16, R115, 0x7, RZ ;  /* 0x0000000773107819 */ /* 0x000fe400000006ff */
[----:B------:R-:W-:Y:S02]  /*2000*/  SHF.L.U32 R24, R107, 0x7, RZ ;  /* 0x000000076b187819 */ /* 0x000fe400000006ff */
[-C--:B0-----:R-:W-:Y:S02]  /*2010*/  LEA R114, P0, R115, R4.reuse, 0x9 ;  /* 0x0000000473727211 */ /* 0x081fe400078048ff */
[----:B------:R-:W-:-:S02]  /*2020*/  LEA R112, P1, R113, R4, 0x9 ;  /* 0x0000000471707211 */ /* 0x000fc400078248ff */
[-C--:B------:R-:W-:Y:S02]  /*2030*/  LEA R110, P2, R111, R4.reuse, 0x9 ;  /* 0x000000046f6e7211 */ /* 0x080fe400078448ff */
[-C--:B------:R-:W-:Y:S01]  /*2040*/  LEA R106, P4, R107, R4.reuse, 0x9 ;  /* 0x000000046b6a7211 */ /* 0x080fe200078848ff */
[----:B------:R0:W-:Y:S01]  /*2050*/  STS.U16 [R49+UR5+0xb80], R94 ;  /* 0x000b805e31007988 */ /* 0x0001e20008000405 */
[----:B------:R-:W-:Y:S01]  /*2060*/  IMAD.SHL.U32 R26, R105, 0x80, RZ ;  /* 0x00000080691a7824 */ /* 0x000fe200078e00ff */
[-C--:B------:R-:W-:Y:S01]  /*2070*/  LEA.HI.X R119, R12, R5.reuse, RZ, 0x2, P5 ;  /* 0x000000050c777211 */ /* 0x080fe200028f14ff */
[----:B------:R-:W-:Y:S01]  /*2080*/  IMAD.SHL.U32 R28, R103, 0x80, RZ ;  /* 0x00000080671c7824 */ /* 0x000fe200078e00ff */
[----:B------:R1:W-:Y:S01]  /*2090*/  STS.U16 [R49+UR5+0xf80], R102 ;  /* 0x000f806631007988 */ /* 0x0003e20008000405 */
[----:B------:R-:W-:Y:S01]  /*20a0*/  IMAD.SHL.U32 R36, R95, 0x80, RZ ;  /* 0x000000805f247824 */ /* 0x000fe200078e00ff */
[-C--:B------:R-:W-:Y:S02]  /*20b0*/  LEA.HI.X R117, R14, R5.reuse, RZ, 0x2, P6 ;  /* 0x000000050e757211 */ /* 0x080fe400030f14ff */
[----:B------:R2:W-:Y:S01]  /*20c0*/  STS.U16 [R49+UR5+0x1080], R104 ;  /* 0x0010806831007988 */ /* 0x0005e20008000405 */
[-C--:B------:R-:W-:Y:S01]  /*20d0*/  LEA.HI.X R109, R22, R5.reuse, RZ, 0x2, P3 ;  /* 0x00000005166d7211 */ /* 0x080fe200018f14ff */
[----:B------:R-:W-:Y:S01]  /*20e0*/  IMAD.SHL.U32 R30, R135, 0x80, RZ ;  /* 0x00000080871e7824 */ /* 0x000fe200078e00ff */
[-C--:B0-----:R-:W-:Y:S01]  /*20f0*/  LEA R94, P3, R95, R4.reuse, 0x9 ;  /* 0x000000045f5e7211 */ /* 0x081fe200078648ff */
[----:B------:R-:W-:Y:S01]  /*2100*/  STS.U16 [R49+UR5+0xa80], R92 ;  /* 0x000a805c31007988 */ /* 0x000fe20008000405 */
[----:B------:R-:W-:Y:S01]  /*2110*/  IMAD.SHL.U32 R34, R101, 0x80, RZ ;  /* 0x0000008065227824 */ /* 0x000fe200078e00ff */
[----:B-1----:R-:W-:Y:S01]  /*2120*/  LEA R102, P6, R103, R4, 0x9 ;  /* 0x0000000467667211 */ /* 0x002fe200078c48ff */
[----:B------:R-:W-:Y:S01]  /*2130*/  IMAD.SHL.U32 R38, R97, 0x80, RZ ;  /* 0x0000008061267824 */ /* 0x000fe200078e00ff */
[----:B------:R0:W-:Y:S01]  /*2140*/  STS.U16 [R49+UR5+0xc80], R96 ;  /* 0x000c806031007988 */ /* 0x0001e20008000405 */
[----:B------:R-:W-:-:S02]  /*2150*/  LEA.HI.X R115, R16, R5, RZ, 0x2, P0 ;  /* 0x0000000510737211 */ /* 0x000fc400000f14ff */
[-C--:B--2---:R-:W-:Y:S01]  /*2160*/  LEA R104, P5, R105, R4.reuse, 0x9 ;  /* 0x0000000469687211 */ /* 0x084fe200078a48ff */
[----:B------:R1:W-:Y:S01]  /*2170*/  STS.U16 [R49+UR5+0xd80], R98 ;  /* 0x000d806231007988 */ /* 0x0003e20008000405 */
[-C--:B------:R-:W-:Y:S02]  /*2180*/  LEA.HI.X R113, R18, R5.reuse, RZ, 0x2, P1 ;  /* 0x0000000512717211 */ /* 0x080fe400008f14ff */
[-C--:B------:R-:W-:Y:S01]  /*2190*/  LEA.HI.X R111, R20, R5.reuse, RZ, 0x2, P2 ;  /* 0x00000005146f7211 */ /* 0x080fe200010f14ff */
[----:B------:R2:W-:Y:S01]  /*21a0*/  STS.U16 [R49+UR5+0xe80], R100 ;  /* 0x000e806431007988 */ /* 0x0005e20008000405 */
[----:B------:R-:W-:Y:S02]  /*21b0*/  LEA.HI.X R107, R24, R5, RZ, 0x2, P4 ;  /* 0x00000005186b7211 */ /* 0x000fe400020f14ff */
[----:B------:R-:W-:Y:S02]  /*21c0*/  SHF.L.U32 R32, R99, 0x7, RZ ;  /* 0x0000000763207819 */ /* 0x000fe400000006ff */
[----:B0-----:R-:W-:-:S02]  /*21d0*/  LEA R96, P2, R101, R4, 0x9 ;  /* 0x0000000465607211 */ /* 0x001fc400078448ff */
[-C--:B-1----:R-:W-:Y:S02]  /*21e0*/  LEA R98, P1, R99, R4.reuse, 0x9 ;  /* 0x0000000463627211 */ /* 0x082fe400078248ff */
[-C--:B------:R-:W-:Y:S02]  /*21f0*/  LEA R92, P4, R97, R4.reuse, 0x9 ;  /* 0x00000004615c7211 */ /* 0x080fe400078848ff */
[----:B--2---:R-:W-:Y:S01]  /*2200*/  LEA R100, P0, R135, R4, 0x9 ;  /* 0x0000000487647211 */ /* 0x004fe200078048ff */
[----:B------:R0:W-:Y:S01]  /*2210*/  STS.U16 [R49+UR5+0x480], R80 ;  /* 0x0004805031007988 */ /* 0x0001e20008000405 */
[----:B------:R-:W-:Y:S01]  /*2220*/  IMAD.SHL.U32 R42, R89, 0x80, RZ ;  /* 0x00000080592a7824 */ /* 0x000fe200078e00ff */
[-C--:B------:R-:W-:Y:S01]  /*2230*/  LEA.HI.X R105, R26, R5.reuse, RZ, 0x2, P5 ;  /* 0x000000051a697211 */ /* 0x080fe200028f14ff */
[----:B------:R-:W-:Y:S01]  /*2240*/  IMAD.SHL.U32 R50, R93, 0x80, RZ ;  /* 0x000000805d327824 */ /* 0x000fe200078e00ff */
[----:B------:R1:W-:Y:S01]  /*2250*/  STS.U16 [R49+UR5+0x880], R88 ;  /* 0x0008805831007988 */ /* 0x0003e20008000405 */
[----:B------:R-:W-:-:S02]  /*2260*/  LEA.HI.X R103, R28, R5, RZ, 0x2, P6 ;  /* 0x000000051c677211 */ /* 0x000fc400030f14ff */
[-C--:B------:R-:W-:Y:S01]  /*2270*/  LEA.HI.X R95, R36, R5.reuse, RZ, 0x2, P3 ;  /* 0x00000005245f7211 */ /* 0x080fe200018f14ff */
[----:B------:R2:W-:Y:S01]  /*2280*/  STS.U16 [R49+UR5+0x980], R90 ;  /* 0x0009805a31007988 */ /* 0x0005e20008000405 */
[----:B------:R-:W-:Y:S01]  /*2290*/  SHF.L.U32 R40, R91, 0x7, RZ ;  /* 0x000000075b287819 */ /* 0x000fe200000006ff */
[----:B------:R-:W-:Y:S01]  /*22a0*/  IMAD.SHL.U32 R44, R87, 0x80, RZ ;  /* 0x00000080572c7824 */ /* 0x000fe200078e00ff */
[-C--:B0-----:R-:W-:Y:S01]  /*22b0*/  LEA R80, P3, R93, R4.reuse, 0x9 ;  /* 0x000000045d507211 */ /* 0x081fe200078648ff */
[----:B------:R-:W-:Y:S01]  /*22c0*/  STS.U16 [R49+UR5+0x80], R72 ;  /* 0x0000804831007988 */ /* 0x000fe20008000405 */
[----:B------:R-:W-:Y:S01]  /*22d0*/  IMAD.SHL.U32 R46, R85, 0x80, RZ ;  /* 0x00000080552e7824 */ /* 0x000fe200078e00ff */
[----:B-1----:R-:W-:Y:S01]  /*22e0*/  LEA R88, P6, R89, R4, 0x9 ;  /* 0x0000000459587211 */ /* 0x002fe200078c48ff */
[----:B------:R-:W-:Y:S01]  /*22f0*/  IMAD.SHL.U32 R52, R79, 0x80, RZ ;  /* 0x000000804f347824 */ /* 0x000fe200078e00ff */
[----:B------:R-:W-:Y:S01]  /*2300*/  STS.U16 [R49+UR5+0x180], R74 ;  /* 0x0001804a31007988 */ /* 0x000fe20008000405 */
[----:B------:R-:W-:-:S02]  /*2310*/  LEA.HI.X R101, R30, R5, RZ, 0x2, P0 ;  /* 0x000000051e657211 */ /* 0x000fc400000f14ff */
[----:B--2---:R-:W-:Y:S01]  /*2320*/  LEA R90, P5, R91, R4, 0x9 ;  /* 0x000000045b5a7211 */ /* 0x004fe200078a48ff */
[----:B------:R-:W-:Y:S01]  /*2330*/  STS.U16 [R49+UR5+0x280], R76 ;  /* 0x0002804c31007988 */ /* 0x000fe20008000405 */
[-C--:B------:R-:W-:Y:S02]  /*2340*/  LEA.HI.X R99, R32, R5.reuse, RZ, 0x2, P1 ;  /* 0x0000000520637211 */ /* 0x080fe400008f14ff */
[-C--:B------:R-:W-:Y:S01]  /*2350*/  LEA.HI.X R97, R34, R5.reuse, RZ, 0x2, P2 ;  /* 0x0000000522617211 */ /* 0x080fe200010f14ff */
[----:B------:R0:W-:Y:S01]  /*2360*/  STS.U16 [R49+UR5+0x380], R78 ;  /* 0x0003804e31007988 */ /* 0x0001e20008000405 */
[----:B------:R-:W-:-:S03]  /*2370*/  LEA.HI.X R93, R38, R5, RZ, 0x2, P4 ;  /* 0x00000005265d7211 */ /* 0x000fc600020f14ff */
[----:B------:R1:W-:Y:S04]  /*2380*/  STS.U16 [R49+UR5+0x580], R82 ;  /* 0x0005805231007988 */ /* 0x0003e80008000405 */
[----:B------:R2:W-:Y:S01]  /*2390*/  STS.U16 [R49+UR5+0x680], R84 ;  /* 0x0006805431007988 */ /* 0x0005e20008000405 */
[----:B0-----:R-:W-:-:S03]  /*23a0*/  LEA R78, P4, R79, R4, 0x9 ;  /* 0x000000044f4e7211 */ /* 0x001fc600078848ff */
[----:B------:R0:W-:Y:S01]  /*23b0*/  STS.U16 [R49+UR5+0x780], R86 ;  /* 0x0007805631007988 */ /* 0x0001e20008000405 */
[----:B-1----:R-:W-:-:S03]  /*23c0*/  LEA R82, P2, R83, R4, 0x9 ;  /* 0x0000000453527211 */ /* 0x002fc600078448ff */
[----:B------:R-:W-:Y:S01]  /*23d0*/  STS.U16 [R49+UR5+0x1b80], R142 ;  /* 0x001b808e31007988 */ /* 0x000fe20008000405 */
[----:B--2---:R-:W-:-:S03]  /*23e0*/  LEA R84, P1, R85, R4, 0x9 ;  /* 0x0000000455547211 */ /* 0x004fc600078248ff */
[----:B------:R-:W-:Y:S01]  /*23f0*/  STS.U16 [R49+UR5+0x1c80], R132 ;  /* 0x001c808431007988 */ /* 0x000fe20008000405 */
[----:B0-----:R-:W-:-:S03]  /*2400*/  LEA R86, P0, R87, R4, 0x9 ;  /* 0x0000000457567211 */ /* 0x001fc600078048ff */
[----:B------:R-:W-:Y:S04]  /*2410*/  STS.U16 [R49+UR5+0x1d80], R144 ;  /* 0x001d809031007988 */ /* 0x000fe80008000405 */
[----:B------:R-:W-:Y:S04]  /*2420*/  STS.U16 [R49+UR5+0x1e80], R140 ;  /* 0x001e808c31007988 */ /* 0x000fe80008000405 */
[----:B------:R0:W-:Y:S01]  /*2430*/  STS.U16 [R49+UR5+0x1f80], R146 ;  /* 0x001f809231007988 */ /* 0x0001e20008000405 */
[----:B------:R-:W-:-:S03]  /*2440*/  IMAD.SHL.U32 R54, R81, 0x80, RZ ;  /* 0x0000008051367824 */ /* 0x000fc600078e00ff */
[----:B------:R-:W-:Y:S01]  /*2450*/  STS.U16 [R48+UR5+0x2000], R141 ;  /* 0x0020008d30007988 */ /* 0x000fe20008000405 */
[----:B------:R-:W-:-:S03]  /*2460*/  LEA.HI.X R91, R40, R5, RZ, 0x2, P5 ;  /* 0x00000005285b7211 */ /* 0x000fc600028f14ff */
[----:B------:R-:W-:Y:S01]  /*2470*/  STS.U16 [R48+UR5+0x2040], R143 ;  /* 0x0020408f30007988 */ /* 0x000fe20008000405 */
[----:B------:R-:W-:-:S03]  /*2480*/  LEA.HI.X R89, R42, R5, RZ, 0x2, P6 ;  /* 0x000000052a597211 */ /* 0x000fc600030f14ff */
[----:B------:R-:W-:Y:S04]  /*2490*/  STS.U16 [R48+UR5+0x2800], R145 ;  /* 0x0028009130007988 */ /* 0x000fe80008000405 */
[----:B------:R-:W-:Y:S04]  /*24a0*/  STS.U16 [R48+UR5+0x2840], R147 ;  /* 0x0028409330007988 */ /* 0x000fe80008000405 */
[----:B------:R1:W-:Y:S04]  /*24b0*/  STS.U16 [R48+UR5+0x2240], R148 ;  /* 0x0022409430007988 */ /* 0x0003e80008000405 */
        /* <DEDUP_REMOVED lines=10> */
[----:B------:R2:W-:Y:S01]  /*2560*/  STS.U16 [R48+UR5+0x2e00], R157 ;  /* 0x002e009d30007988 */ /* 0x0005e20008000405 */
[----:B------:R-:W-:Y:S01]  /*2570*/  SHF.L.U32 R56, R75, 0x7, RZ ;  /* 0x000000074b387819 */ /* 0x000fe200000006ff */
[----:B------:R-:W-:Y:S01]  /*2580*/  IMAD.SHL.U32 R58, R77, 0x80, RZ ;  /* 0x000000804d3a7824 */ /* 0x000fe200078e00ff */
[-C--:B------:R-:W-:Y:S01]  /*2590*/  LEA R76, P5, R81, R4.reuse, 0x9 ;  /* 0x00000004514c7211 */ /* 0x080fe200078a48ff */
[----:B0-----:R-:W-:Y:S01]  /*25a0*/  IMAD.SHL.U32 R146, R71, 0x80, RZ ;  /* 0x0000008047927824 */ /* 0x001fe200078e00ff */
[----:B------:R-:W-:Y:S01]  /*25b0*/  LEA R74, P6, R75, R4, 0x9 ;  /* 0x000000044b4a7211 */ /* 0x000fe200078c48ff */
[----:B-1----:R-:W-:Y:S01]  /*25c0*/  IMAD.SHL.U32 R148, R73, 0x80, RZ ;  /* 0x0000008049947824 */ /* 0x002fe200078e00ff */
[----:B--2---:R-:W-:Y:S01]  /*25d0*/  SHF.L.U32 R48, R83, 0x7, RZ ;  /* 0x0000000753307819 */ /* 0x004fe200000006ff */
[----:B------:R-:W-:Y:S01]  /*25e0*/  IMAD.SHL.U32 R152, R69, 0x80, RZ ;  /* 0x0000008045987824 */ /* 0x000fe200078e00ff */
[----:B------:R-:W-:-:S02]  /*25f0*/  LEA.HI.X R87, R44, R5, RZ, 0x2, P0 ;  /* 0x000000052c577211 */ /* 0x000fc400000f14ff */
[-C--:B------:R-:W-:Y:S02]  /*2600*/  LEA.HI.X R85, R46, R5.reuse, RZ, 0x2, P1 ;  /* 0x000000052e557211 */ /* 0x080fe400008f14ff */
[-C--:B------:R-:W-:Y:S02]  /*2610*/  LEA.HI.X R83, R48, R5.reuse, RZ, 0x2, P2 ;  /* 0x0000000530537211 */ /* 0x080fe400010f14ff */
[-C--:B------:R-:W-:Y:S02]  /*2620*/  LEA.HI.X R81, R50, R5.reuse, RZ, 0x2, P3 ;  /* 0x0000000532517211 */ /* 0x080fe400018f14ff */
[----:B------:R-:W-:Y:S02]  /*2630*/  LEA.HI.X R79, R52, R5, RZ, 0x2, P4 ;  /* 0x00000005344f7211 */ /* 0x000fe400020f14ff */
[----:B------:R-:W-:Y:S02]  /*2640*/  SHF.L.U32 R150, R67, 0x7, RZ ;  /* 0x0000000743967819 */ /* 0x000fe400000006ff */
[----:B------:R-:W-:-:S02]  /*2650*/  LEA R72, P0, R77, R4, 0x9 ;  /* 0x000000044d487211 */ /* 0x000fc400078048ff */
[-C--:B------:R-:W-:Y:S02]  /*2660*/  LEA R70, P1, R71, R4.reuse, 0x9 ;  /* 0x0000000447467211 */ /* 0x080fe400078248ff */
[-C--:B------:R-:W-:Y:S02]  /*2670*/  LEA R68, P2, R73, R4.reuse, 0x9 ;  /* 0x0000000449447211 */ /* 0x080fe400078448ff */
[-C--:B------:R-:W-:Y:S02]  /*2680*/  LEA R66, P3, R67, R4.reuse, 0x9 ;  /* 0x0000000443427211 */ /* 0x080fe400078648ff */
[-C--:B------:R-:W-:Y:S01]  /*2690*/  LEA R64, P4, R69, R4.reuse, 0x9 ;  /* 0x0000000445407211 */ /* 0x080fe200078848ff */
[----:B------:R-:W-:Y:S01]  /*26a0*/  IMAD.SHL.U32 R154, R65, 0x80, RZ ;  /* 0x00000080419a7824 */ /* 0x000fe200078e00ff */
[-C--:B------:R-:W-:Y:S01]  /*26b0*/  LEA.HI.X R77, R54, R5.reuse, RZ, 0x2, P5 ;  /* 0x00000005364d7211 */ /* 0x080fe200028f14ff */
[----:B------:R-:W-:Y:S01]  /*26c0*/  IMAD.SHL.U32 R156, R133, 0x80, RZ ;  /* 0x00000080859c7824 */ /* 0x000fe200078e00ff */
[-C--:B------:R-:W-:Y:S01]  /*26d0*/  LEA.HI.X R75, R56, R5.reuse, RZ, 0x2, P6 ;  /* 0x00000005384b7211 */ /* 0x080fe200030f14ff */
[----:B------:R-:W-:Y:S01]  /*26e0*/  IMAD.SHL.U32 R160, R61, 0x80, RZ ;  /* 0x000000803da07824 */ /* 0x000fe200078e00ff */
[-C--:B------:R-:W-:Y:S01]  /*26f0*/  LEA R62, P5, R65, R4.reuse, 0x9 ;  /* 0x00000004413e7211 */ /* 0x080fe200078a48ff */
[----:B------:R-:W-:Y:S01]  /*2700*/  IMAD.SHL.U32 R162, R59, 0x80, RZ ;  /* 0x000000803ba27824 */ /* 0x000fe200078e00ff */
[----:B------:R-:W-:Y:S01]  /*2710*/  LEA R60, P6, R133, R4, 0x9 ;  /* 0x00000004853c7211 */ /* 0x000fe200078c48ff */
[----:B------:R-:W-:Y:S01]  /*2720*/  IMAD.SHL.U32 R164, R57, 0x80, RZ ;  /* 0x0000008039a47824 */ /* 0x000fe200078e00ff */
[-C--:B------:R-:W-:Y:S01]  /*2730*/  LEA.HI.X R73, R58, R5.reuse, RZ, 0x2, P0 ;  /* 0x000000053a497211 */ /* 0x080fe200000f14ff */
[----:B------:R-:W-:Y:S01]  /*2740*/  UIADD3 UR6, UR5, 0x2000, URZ ;  /* 0x0000200005067890 */ /* 0x000fe2000fffe03f */
[----:B------:R-:W-:-:S02]  /*2750*/  LEA.HI.X R71, R146, R5, RZ, 0x2, P1 ;  /* 0x0000000592477211 */ /* 0x000fc400008f14ff */
[-C--:B------:R-:W-:Y:S02]  /*2760*/  LEA.HI.X R69, R148, R5.reuse, RZ, 0x2, P2 ;  /* 0x0000000594457211 */ /* 0x080fe400010f14ff */
[-C--:B------:R-:W-:Y:S02]  /*2770*/  LEA.HI.X R67, R150, R5.reuse, RZ, 0x2, P3 ;  /* 0x0000000596437211 */ /* 0x080fe400018f14ff */
[----:B------:R-:W-:Y:S02]  /*2780*/  LEA.HI.X R65, R152, R5, RZ, 0x2, P4 ;  /* 0x0000000598417211 */ /* 0x000fe400020f14ff */
[----:B------:R-:W-:Y:S02]  /*2790*/  SHF.L.U32 R158, R63, 0x7, RZ ;  /* 0x000000073f9e7819 */ /* 0x000fe400000006ff */
        /* <DEDUP_REMOVED lines=10> */
[----:B------:R-:W-:Y:S01]  /*2840*/  USHF.R.U32.HI UR6, URZ, 0x4, UR6 ;  /* 0x000000043f067899 */ /* 0x000fe20008011606 */
[-C--:B------:R-:W-:Y:S01]  /*2850*/  LEA R48, P5, R53, R4.reuse, 0x9 ;  /* 0x0000000435307211 */ /* 0x080fe200078a48ff */
[----:B------:R-:W-:Y:S01]  /*2860*/  IMAD.SHL.U32 R172, R47, 0x80, RZ ;  /* 0x000000802fac7824 */ /* 0x000fe200078e00ff */
[----:B------:R-:W-:Y:S01]  /*2870*/  LEA R46, P6, R51, R4, 0x9 ;  /* 0x00000004332e7211 */ /* 0x000fe200078c48ff */
[----:B------:R-:W-:Y:S01]  /*2880*/  IMAD.SHL.U32 R176, R43, 0x80, RZ ;  /* 0x000000802bb07824 */ /* 0x000fe200078e00ff */
[-C--:B------:R-:W-:Y:S01]  /*2890*/  LEA.HI.X R59, R158, R5.reuse, RZ, 0x2, P0 ;  /* 0x000000059e3b7211 */ /* 0x080fe200000f14ff */
[----:B------:R-:W-:Y:S01]  /*28a0*/  IMAD.SHL.U32 R178, R41, 0x80, RZ ;  /* 0x0000008029b27824 */ /* 0x000fe200078e00ff */
[-C--:B------:R-:W-:Y:S01]  /*28b0*/  LEA.HI.X R57, R160, R5.reuse, RZ, 0x2, P1 ;  /* 0x00000005a0397211 */ /* 0x080fe200008f14ff */
[----:B------:R-:W-:Y:S01]  /*28c0*/  IMAD.SHL.U32 R180, R39, 0x80, RZ ;  /* 0x0000008027b47824 */ /* 0x000fe200078e00ff */
[----:B------:R-:W-:-:S02]  /*28d0*/  LEA.HI.X R55, R162, R5, RZ, 0x2, P2 ;  /* 0x00000005a2377211 */ /* 0x000fc400010f14ff */
[-C--:B------:R-:W-:Y:S02]  /*28e0*/  LEA.HI.X R53, R164, R5.reuse, RZ, 0x2, P3 ;  /* 0x00000005a4357211 */ /* 0x080fe400018f14ff */
[----:B------:R-:W-:Y:S02]  /*28f0*/  LEA.HI.X R51, R166, R5, RZ, 0x2, P4 ;  /* 0x00000005a6337211 */ /* 0x000fe400020f14ff */
[----:B------:R-:W-:Y:S02]  /*2900*/  SHF.L.U32 R174, R45, 0x7, RZ ;  /* 0x000000072dae7819 */ /* 0x000fe400000006ff */
[-C--:B------:R-:W-:Y:S02]  /*2910*/  LEA R44, P0, R47, R4.reuse, 0x9 ;  /* 0x000000042f2c7211 */ /* 0x080fe400078048ff */
[-C--:B------:R-:W-:Y:S02]  /*2920*/  LEA R42, P1, R45, R4.reuse, 0x9 ;  /* 0x000000042d2a7211 */ /* 0x080fe400078248ff */
[----:B------:R-:W-:-:S02]  /*2930*/  LEA R40, P2, R43, R4, 0x9 ;  /* 0x000000042b287211 */ /* 0x000fc400078448ff */
[-C--:B------:R-:W-:Y:S02]  /*2940*/  LEA R38, P3, R41, R4.reuse, 0x9 ;  /* 0x0000000429267211 */ /* 0x080fe400078648ff */
[-C--:B------:R-:W-:Y:S01]  /*2950*/  LEA R36, P4, R39, R4.reuse, 0x9 ;  /* 0x0000000427247211 */ /* 0x080fe200078848ff */
[----:B------:R-:W-:Y:S01]  /*2960*/  USHF.R.U32.HI UR8, URZ, 0x4, UR5 ;  /* 0x000000043f087899 */ /* 0x000fe20008011605 */
[-C--:B------:R-:W-:Y:S01]  /*2970*/  LEA.HI.X R49, R168, R5.reuse, RZ, 0x2, P5 ;  /* 0x00000005a8317211 */ /* 0x080fe200028f14ff */
[----:B------:R-:W-:Y:S01]  /*2980*/  USGXT.U32 UR6, UR6, 0xe ;  /* 0x0000000e0606789a */ /* 0x000fe20008000000 */
[----:B------:R-:W-:Y:S01]  /*2990*/  SHF.L.U32 R182, R37, 0x7, RZ ;  /* 0x0000000725b67819 */ /* 0x000fe200000006ff */
[----:B------:R-:W-:Y:S01]  /*29a0*/  IMAD.SHL.U32 R184, R35, 0x80, RZ ;  /* 0x0000008023b87824 */ /* 0x000fe200078e00ff */
[----:B------:R-:W-:Y:S01]  /*29b0*/  LEA R34, P5, R37, R4, 0x9 ;  /* 0x0000000425227211 */ /* 0x000fe200078a48ff */
[----:B------:R-:W-:Y:S01]  /*29c0*/  IMAD.SHL.U32 R186, R33, 0x80, RZ ;  /* 0x0000008021ba7824 */ /* 0x000fe200078e00ff */
[----:B------:R-:W-:Y:S01]  /*29d0*/  SHF.L.U32 R190, R29, 0x7, RZ ;  /* 0x000000071dbe7819 */ /* 0x000fe200000006ff */
[----:B------:R-:W-:Y:S01]  /*29e0*/  IMAD.SHL.U32 R188, R31, 0x80, RZ ;  /* 0x000000801fbc7824 */ /* 0x000fe200078e00ff */
[-C--:B------:R-:W-:Y:S01]  /*29f0*/  LEA.HI.X R47, R170, R5.reuse, RZ, 0x2, P6 ;  /* 0x00000005aa2f7211 */ /* 0x080fe200030f14ff */
[----:B------:R-:W-:Y:S01]  /*2a00*/  IMAD.SHL.U32 R192, R25, 0x80, RZ ;  /* 0x0000008019c07824 */ /* 0x000fe200078e00ff */
[-C--:B------:R-:W-:Y:S01]  /*2a10*/  LEA.HI.X R45, R172, R5.reuse, RZ, 0x2, P0 ;  /* 0x00000005ac2d7211 */ /* 0x080fe200000f14ff */
[----:B------:R-:W-:Y:S01]  /*2a20*/  IMAD.SHL.U32 R194, R23, 0x80, RZ ;  /* 0x0000008017c27824 */ /* 0x000fe200078e00ff */
[----:B------:R-:W-:-:S02]  /*2a30*/  LEA.HI.X R43, R174, R5, RZ, 0x2, P1 ;  /* 0x00000005ae2b7211 */ /* 0x000fc400008f14ff */
[-C--:B------:R-:W-:Y:S02]  /*2a40*/  LEA.HI.X R41, R176, R5.reuse, RZ, 0x2, P2 ;  /* 0x00000005b0297211 */ /* 0x080fe400010f14ff */
[-C--:B------:R-:W-:Y:S02]  /*2a50*/  LEA.HI.X R39, R178, R5.reuse, RZ, 0x2, P3 ;  /* 0x00000005b2277211 */ /* 0x080fe400018f14ff */
[----:B------:R-:W-:Y:S02]  /*2a60*/  LEA.HI.X R37, R180, R5, RZ, 0x2, P4 ;  /* 0x00000005b4257211 */ /* 0x000fe400020f14ff */
[-C--:B------:R-:W-:Y:S02]  /*2a70*/  LEA R32, P6, R35, R4.reuse, 0x9 ;  /* 0x0000000423207211 */ /* 0x080fe400078c48ff */
[-C--:B------:R-:W-:Y:S02]  /*2a80*/  LEA R30, P0, R33, R4.reuse, 0x9 ;  /* 0x00000004211e7211 */ /* 0x080fe400078048ff */
[----:B------:R-:W-:-:S02]  /*2a90*/  LEA R28, P1, R31, R4, 0x9 ;  /* 0x000000041f1c7211 */ /* 0x000fc400078248ff */
[-C--:B------:R-:W-:Y:S02]  /*2aa0*/  LEA R26, P2, R29, R4.reuse, 0x9 ;  /* 0x000000041d1a7211 */ /* 0x080fe400078448ff */
[-C--:B------:R-:W-:Y:S02]  /*2ab0*/  LEA R24, P3, R25, R4.reuse, 0x9 ;  /* 0x0000000419187211 */ /* 0x080fe400078648ff */
[-C--:B------:R-:W-:Y:S01]  /*2ac0*/  LEA R22, P4, R23, R4.reuse, 0x9 ;  /* 0x0000000417167211 */ /* 0x080fe200078848ff */
[----:B------:R-:W-:Y:S01]  /*2ad0*/  USGXT.U32 UR8, UR8, 0xe ;  /* 0x0000000e0808789a */ /* 0x000fe20008000000 */
[-C--:B------:R-:W-:Y:S01]  /*2ae0*/  LEA.HI.X R35, R182, R5.reuse, RZ, 0x2, P5 ;  /* 0x00000005b6237211 */ /* 0x080fe200028f14ff */
[----:B------:R-:W-:Y:S01]  /*2af0*/  ULOP3.LUT UR10, UR6, 0x800000, URZ, 0xfc, !UPT ;  /* 0x00800000060a7892 */ /* 0x000fe2000f8efc3f */
[C---:B------:R-:W-:Y:S01]  /*2b00*/  IMAD.SHL.U32 R6, R27.reuse, 0x80, RZ ;  /* 0x000000801b067824 */ /* 0x040fe200078e00ff */
[----:B------:R-:W-:Y:S02]  /*2b10*/  LEA R20, P5, R27, R4, 0x9 ;  /* 0x000000041b147211 */ /* 0x000fe400078a48ff */
[----:B------:R-:W-:-:S02]  /*2b20*/  LEA.HI.X R33, R184, R5, RZ, 0x2, P6 ;  /* 0x00000005b8217211 */ /* 0x000fc400030f14ff */
[-C--:B------:R-:W-:Y:S02]  /*2b30*/  LEA.HI.X R31, R186, R5.reuse, RZ, 0x2, P0 ;  /* 0x00000005ba1f7211 */ /* 0x080fe400000f14ff */
[-C--:B------:R-:W-:Y:S02]  /*2b40*/  LEA.HI.X R29, R188, R5.reuse, RZ, 0x2, P1 ;  /* 0x00000005bc1d7211 */ /* 0x080fe400008f14ff */
[-C--:B------:R-:W-:Y:S02]  /*2b50*/  LEA.HI.X R27, R190, R5.reuse, RZ, 0x2, P2 ;  /* 0x00000005be1b7211 */ /* 0x080fe400010f14ff */
[-C--:B------:R-:W-:Y:S02]  /*2b60*/  LEA.HI.X R25, R192, R5.reuse, RZ, 0x2, P3 ;  /* 0x00000005c0197211 */ /* 0x080fe400018f14ff */
[----:B------:R-:W-:Y:S01]  /*2b70*/  LEA.HI.X R23, R194, R5, RZ, 0x2, P4 ;  /* 0x00000005c2177211 */ /* 0x000fe200020f14ff */
[----:B------:R-:W-:Y:S06]  /*2b80*/  BAR.SYNC.DEFER_BLOCKING 0x0 ;  /* 0x0000000000007b1d */ /* 0x000fec0000010000 */
[----:B------:R-:W-:Y:S01]  /*2b90*/  UMOV UR9, 0xc0000010 ;  /* 0xc000001000097882 */ /* 0x000fe20000000000 */
[----:B------:R-:W-:Y:S01]  /*2ba0*/  UMOV UR11, 0x40000040 ;  /* 0x40000040000b7882 */ /* 0x000fe20000000000 */
[----:B------:R-:W-:-:S06]  /*2bb0*/  WARPGROUP.ARRIVE ;  /* 0x00000000000079c5 */ /* 0x000fcc0000000000 */
[----:B------:R-:W-:Y:S01]  /*2bc0*/  HGMMA.64x128x16.F32 R152, gdesc[UR8].tnspB, RZ, !UPT, gsb0 ;  /* 0x41e00000089879f0 */ /* 0x000fe2000c0008ff */
[----:B------:R-:W-:Y:S01]  /*2bd0*/  LOP3.LUT R138, R138, 0x60, RZ, 0xc0, !PT ;  /* 0x000000608a8a7812 */ /* 0x000fe200078ec0ff */
[----:B------:R-:W-:Y:S01]  /*2be0*/  IMAD.WIDE.U32 R130, R3, 0x4, R130 ;  /* 0x0000000403827825 */ /* 0x000fe200078e0082 */
[C---:B------:R-:W-:Y:S02]  /*2bf0*/  SHF.L.U32 R144, R19.reuse, 0x7, RZ ;  /* 0x0000000713907819 */ /* 0x040fe400000006ff */
[-C--:B------:R-:W-:Y:S01]  /*2c00*/  LEA R18, P6, R19, R4.reuse, 0x9 ;  /* 0x0000000413127211 */ /* 0x080fe200078c48ff */
[C---:B------:R-:W-:Y:S01]  /*2c10*/  IMAD.SHL.U32 R132, R21.reuse, 0x80, RZ ;  /* 0x0000008015847824 */ /* 0x040fe200078e00ff */
[-C--:B------:R-:W-:Y:S01]  /*2c20*/  LEA R16, P0, R21, R4.reuse, 0x9 ;  /* 0x0000000415107211 */ /* 0x080fe200078048ff */
[----:B------:R-:W-:Y:S01]  /*2c30*/  IMAD.SHL.U32 R134, R15, 0x80, RZ ;  /* 0x000000800f867824 */ /* 0x000fe200078e00ff */
[----:B------:R-:W-:Y:S01]  /*2c40*/  LOP3.LUT R139, R138, 0x780, R139, 0xf8, !PT ;  /* 0x000007808a8b7812 */ /* 0x000fe200078ef88b */
[----:B------:R-:W-:Y:S01]  /*2c50*/  IMAD.SHL.U32 R136, R17, 0x80, RZ ;  /* 0x0000008011887824 */ /* 0x000fe200078e00ff */
[-C--:B------:R-:W-:Y:S01]  /*2c60*/  LEA.HI.X R21, R6, R5.reuse, RZ, 0x2, P5 ;  /* 0x0000000506157211 */ /* 0x080fe200028f14ff */
[----:B------:R-:W-:Y:S01]  /*2c70*/  IMAD.SHL.U32 R140, R11, 0x80, RZ ;  /* 0x000000800b8c7824 */ /* 0x000fe200078e00ff */
[----:B------:R-:W-:Y:S01]  /*2c80*/  LEA.HI.X R19, R144, R5, RZ, 0x2, P6 ;  /* 0x0000000590137211 */ /* 0x000fe200030f14ff */
[----:B------:R-:W-:Y:S01]  /*2c90*/  IMAD.SHL.U32 R142, R9, 0x80, RZ ;  /* 0x00000080098e7824 */ /* 0x000fe200078e00ff */
[----:B------:R-:W-:Y:S01]  /*2ca0*/  STL [R1+0x250], R0 ;  /* 0x0002500001007387 */ /* 0x000fe20000100800 */
[----:B------:R-:W-:Y:S01]  /*2cb0*/  SHF.L.U32 R138, R13, 0x7, RZ ;  /* 0x000000070d8a7819 */ /* 0x000fe200000006ff */
[----:B------:R-:W-:Y:S01]  /*2cc0*/  IMAD.SHL.U32 R144, R7, 0x80, RZ ;  /* 0x0000008007907824 */ /* 0x000fe200078e00ff */
[-C--:B------:R-:W-:Y:S01]  /*2cd0*/  LEA R14, P1, R15, R4.reuse, 0x9 ;  /* 0x000000040f0e7211 */ /* 0x080fe200078248ff */
[----:B------:R-:W-:Y:S01]  /*2ce0*/  UIADD3 UR7, UP0, UR8, 0x80, URZ ;  /* 0x0000008008077890 */ /* 0x000fe2000ff1e03f */
[-C--:B------:R-:W-:Y:S01]  /*2cf0*/  LEA R12, P2, R17, R4.reuse, 0x9 ;  /* 0x00000004110c7211 */ /* 0x080fe200078448ff */
[----:B------:R0:W-:Y:S01]  /*2d00*/  STL.64 [R1+0x248], R130 ;  /* 0x0002488201007387 */ /* 0x0001e20000100a00 */
[----:B------:R-:W-:-:S02]  /*2d10*/  LEA R10, P3, R13, R4, 0x9 ;  /* 0x000000040d0a7211 */ /* 0x000fc400078648ff */
[-C--:B------:R-:W-:Y:S02]  /*2d20*/  LEA R8, P4, R11, R4.reuse, 0x9 ;  /* 0x000000040b087211 */ /* 0x080fe400078848ff */
[-C--:B------:R-:W-:Y:S01]  /*2d30*/  LEA R6, P5, R9, R4.reuse, 0x9 ;  /* 0x0000000409067211 */ /* 0x080fe200078a48ff */
[----:B------:R-:W-:Y:S01]  /*2d40*/  UMOV UR4, URZ ;  /* 0x0000003f00047c82 */ /* 0x000fe20008000000 */
[----:B------:R-:W-:Y:S01]  /*2d50*/  LEA R4, P6, R7, R4, 0x9 ;  /* 0x0000000407047211 */ /* 0x000fe200078c48ff */
[----:B------:R-:W-:Y:S01]  /*2d60*/  UIADD3.X UR4, UR4, -0x3ffffff0, URZ, UP0, !UPT ;  /* 0xc000001004047890 */ /* 0x000fe200087fe43f */
[-C--:B------:R-:W-:Y:S02]  /*2d70*/  LEA.HI.X R17, R132, R5.reuse, RZ, 0x2, P0 ;  /* 0x0000000584117211 */ /* 0x080fe400000f14ff */
[-C--:B------:R-:W-:Y:S02]  /*2d80*/  LEA.HI.X R15, R134, R5.reuse, RZ, 0x2, P1 ;  /* 0x00000005860f7211 */ /* 0x080fe400008f14ff */
[----:B------:R-:W-:-:S02]  /*2d90*/  LEA.HI.X R13, R136, R5, RZ, 0x2, P2 ;  /* 0x00000005880d7211 */ /* 0x000fc400010f14ff */
[-C--:B------:R-:W-:Y:S02]  /*2da0*/  LEA.HI.X R11, R138, R5.reuse, RZ, 0x2, P3 ;  /* 0x000000058a0b7211 */ /* 0x080fe400018f14ff */
[-C--:B------:R-:W-:Y:S02]  /*2db0*/  LEA.HI.X R9, R140, R5.reuse, RZ, 0x2, P4 ;  /* 0x000000058c097211 */ /* 0x080fe400020f14ff */
[-C--:B------:R-:W-:Y:S02]  /*2dc0*/  LEA.HI.X R7, R142, R5.reuse, RZ, 0x2, P5 ;  /* 0x000000058e077211 */ /* 0x080fe400028f14ff */
[----:B------:R-:W-:Y:S02]  /*2dd0*/  LOP3.LUT R2, R139, 0x2010, R2, 0xf8, !PT ;  /* 0x000020108b027812 */ /* 0x000fe400078ef802 */
[----:B------:R-:W-:Y:S01]  /*2de0*/  LEA.HI.X R5, R144, R5, RZ, 0x2, P6 ;  /* 0x0000000590057211 */ /* 0x000fe200030f14ff */
[----:B------:R-:W-:Y:S01]  /*2df0*/  UMOV UR8, UR7 ;  /* 0x0000000700087c82 */ /* 0x000fe20008000000 */
[----:B------:R-:W-:Y:S01]  /*2e00*/  UMOV UR9, UR4 ;  /* 0x0000000400097c82 */ /* 0x000fe20008000000 */
[----:B------:R-:W-:-:S04]  /*2e10*/  IMAD.WIDE.U32 R128, R3, 0x4, R128 ;  /* 0x0000000403807825 */ /* 0x000fc800078e0080 */
[----:B------:R-:W-:Y:S01]  /*2e20*/  IMAD.WIDE.U32 R126, R3, 0x4, R126 ;  /* 0x00000004037e7825 */ /* 0x000fe200078e007e */
[----:B------:R-:W-:Y:S02]  /*2e30*/  WARPGROUP.DEPBAR.LE gsb0, 0x0 ;  /* 0x00008000000079c5 */ /* 0x000fe40000010000 */
[----:B------:R-:W-:Y:S01]  /*2e40*/  STL [R1+0x3c], R184 ;  /* 0x00003cb801007387 */ /* 0x000fe20000100800 */
[----:B------:R-:W-:-:S03]  /*2e50*/  MOV R150, R178 ;  /* 0x000000b200967202 */ /* 0x000fc60000000f00 */
[----:B------:R-:W-:Y:S01]  /*2e60*/  STL [R1+0x40], R186 ;  /* 0x000040ba01007387 */ /* 0x000fe20000100800 */
[----:B------:R-:W-:Y:S01]  /*2e70*/  IMAD.MOV.U32 R149, RZ, RZ, R164 ;  /* 0x000000ffff957224 */ /* 0x000fe200078e00a4 */
[----:B------:R-:W-:Y:S02]  /*2e80*/  MOV R146, R182 ;  /* 0x000000b600927202 */ /* 0x000fe40000000f00 */
[----:B------:R-:W-:Y:S01]  /*2e90*/  STL [R1+0x44], R188 ;  /* 0x000044bc01007387 */ /* 0x000fe20000100800 */
[----:B------:R-:W-:Y:S01]  /*2ea0*/  IMAD.MOV.U32 R148, RZ, RZ, R166 ;  /* 0x000000ffff947224 */ /* 0x000fe200078e00a6 */
[----:B------:R-:W-:Y:S01]  /*2eb0*/  MOV R142, R155 ;  /* 0x0000009b008e7202 */ /* 0x000fe20000000f00 */
[----:B------:R-:W-:Y:S01]  /*2ec0*/  IMAD.MOV.U32 R147, RZ, RZ, R180 ;  /* 0x000000ffff937224 */ /* 0x000fe200078e00b4 */
[----:B------:R-:W-:Y:S01]  /*2ed0*/  STL [R1+0x48], R200 ;  /* 0x000048c801007387 */ /* 0x000fe20000100800 */
[----:B------:R-:W-:Y:S01]  /*2ee0*/  IMAD.MOV.U32 R145, RZ, RZ, R162 ;  /* 0x000000ffff917224 */ /* 0x000fe200078e00a2 */
[----:B------:R-:W-:Y:S01]  /*2ef0*/  MOV R138, R152 ;  /* 0x00000098008a7202 */ /* 0x000fe20000000f00 */
[----:B------:R-:W-:Y:S01]  /*2f00*/  IMAD.MOV.U32 R144, RZ, RZ, R176 ;  /* 0x000000ffff907224 */ /* 0x000fe200078e00b0 */
[----:B------:R-:W-:Y:S01]  /*2f10*/  MOV R134, R172 ;  /* 0x000000ac00867202 */ /* 0x000fe20000000f00 */
[----:B------:R-:W-:Y:S01]  /*2f20*/  IMAD.MOV.U32 R143, RZ, RZ, R153 ;  /* 0x000000ffff8f7224 */ /* 0x000fe200078e0099 */
[----:B0-----:R-:W-:Y:S01]  /*2f30*/  MOV R130, R160 ;  /* 0x000000a000827202 */ /* 0x001fe20000000f00 */
[----:B------:R-:W-:Y:S01]  /*2f40*/  IMAD.MOV.U32 R141, RZ, RZ, R169 ;  /* 0x000000ffff8d7224 */ /* 0x000fe200078e00a9 */
[----:B------:R-:W-:Y:S01]  /*2f50*/  MOV R250, R161 ;  /* 0x000000a100fa7202 */ /* 0x000fe20000000f00 */
        /* <DEDUP_REMOVED lines=17> */
[----:B------:R0:W-:Y:S01]  /*3070*/  STL [R1+0x4c], R202 ;  /* 0x00004cca01007387 */ /* 0x0001e20000100800 */
[----:B------:R-:W-:-:S02]  /*3080*/  IMAD.MOV.U32 R252, RZ, RZ, R173 ;  /* 0x000000fffffc7224 */ /* 0x000fc400078e00ad */
[----:B------:R-:W-:Y:S02]  /*3090*/  IMAD.MOV.U32 R251, RZ, RZ, R175 ;  /* 0x000000fffffb7224 */ /* 0x000fe400078e00af */
[----:B------:R-:W-:Y:S02]  /*30a0*/  IMAD.MOV.U32 R249, RZ, RZ, R163 ;  /* 0x000000fffff97224 */ /* 0x000fe400078e00a3 */
[----:B------:R-:W-:Y:S02]  /*30b0*/  IMAD.MOV.U32 R248, RZ, RZ, R177 ;  /* 0x000000fffff87224 */ /* 0x000fe400078e00b1 */
[----:B------:R-:W-:Y:S02]  /*30c0*/  IMAD.MOV.U32 R220, RZ, RZ, R179 ;  /* 0x000000ffffdc7224 */ /* 0x000fe400078e00b3 */
[----:B------:R-:W-:Y:S02]  /*30d0*/  IMAD.MOV.U32 R218, RZ, RZ, R167 ;  /* 0x000000ffffda7224 */ /* 0x000fe400078e00a7 */
        /* <DEDUP_REMOVED lines=22> */
[----:B0-----:R-:W-:-:S06]  /*3240*/  WARPGROUP.ARRIVE ;  /* 0x00000000000079c5 */ /* 0x001fcc0000000000 */
[----:B------:R-:W-:Y:S01]  /*3250*/  HGMMA.64x128x16.F32 R152, gdesc[UR8].tnspB, RZ, !UPT, gsb0 ;  /* 0x41e00000089879f0 */ /* 0x000fe2000c0008ff */
[C---:B------:R-:W-:Y:S01]  /*3260*/  IMAD.WIDE.U32 R124, R3.reuse, 0x4, R124 ;  /* 0x00000004037c7825 */ /* 0x040fe200078e007c */
[----:B------:R-:W-:Y:S03]  /*3270*/  STL.64 [R1+0x240], R128 ;  /* 0x0002408001007387 */ /* 0x000fe60000100a00 */
        /* <DEDUP_REMOVED lines=51> */
[----:B------:R0:W-:Y:S03]  /*35b0*/  STL.64 [R1+0x170], R76 ;  /* 0x0001704c01007387 */ /* 0x0001e60000100a00 */
[C---:B------:R-:W-:Y:S01]  /*35c0*/  IMAD.WIDE.U32 R70, R3.reuse, 0x4, R70 ;  /* 0x0000000403467825 */ /* 0x040fe200078e0046 */
[----:B------:R1:W-:Y:S03]  /*35d0*/  STL.64 [R1+0x168], R74 ;  /* 0x0001684a01007387 */ /* 0x0003e60000100a00 */
[C---:B------:R-:W-:Y:S01]  /*35e0*/  IMAD.WIDE.U32 R68, R3.reuse, 0x4, R68 ;  /* 0x0000000403447825 */ /* 0x040fe200078e0044 */
[----:B------:R2:W-:Y:S03]  /*35f0*/  STL.64 [R1+0x160], R72 ;  /* 0x0001604801007387 */ /* 0x0005e60000100a00 */
[----:B------:R-:W-:Y:S01]  /*3600*/  IMAD.WIDE.U32 R66, R3, 0x4, R66 ;  /* 0x0000000403427825 */ /* 0x000fe200078e0042 */
[----:B------:R3:W-:Y:S01]  /*3610*/  STL.64 [R1+0x158], R70 ;  /* 0x0001584601007387 */ /* 0x0007e20000100a00 */
[----:B------:R-:W-:Y:S01]  /*3620*/  UIADD3.64 UR12, UR8, 0x80, URZ ;  /* 0x00000080080c7897 */ /* 0x000fe2000fffe03f */
[----:B0-----:R-:W-:-:S02]  /*3630*/  MOV R76, R141 ;  /* 0x0000008d004c7202 */ /* 0x001fc40000000f00 */
[----:B------:R0:W-:Y:S01]  /*3640*/  STL.64 [R1+0x150], R68 ;  /* 0x0001504401007387 */ /* 0x0001e20000100a00 */
[----:B-1----:R-:W-:Y:S01]  /*3650*/  IMAD.MOV.U32 R74, RZ, RZ, R143 ;  /* 0x000000ffff4a7224 */ /* 0x002fe200078e008f */
[----:B------:R-:W-:Y:S01]  /*3660*/  MOV R80, R137 ;  /* 0x0000008900507202 */ /* 0x000fe20000000f00 */
[----:B------:R-:W-:Y:S01]  /*3670*/  IMAD.MOV.U32 R75, RZ, RZ, R142 ;  /* 0x000000ffff4b7224 */ /* 0x000fe200078e008e */
[----:B------:R1:W-:Y:S01]  /*3680*/  STL.64 [R1+0x148], R66 ;  /* 0x0001484201007387 */ /* 0x0003e20000100a00 */
[----:B--2---:R-:W-:Y:S01]  /*3690*/  MOV R72, R145 ;  /* 0x0000009100487202 */ /* 0x004fe20000000f00 */
[----:B------:R-:W-:Y:S01]  /*36a0*/  IMAD.MOV.U32 R73, RZ, RZ, R144 ;  /* 0x000000ffff497224 */ /* 0x000fe200078e0090 */
[----:B------:R-:W-:Y:S01]  /*36b0*/  MOV R84, R133 ;  /* 0x0000008500547202 */ /* 0x000fe20000000f00 */
[----:B---3--:R-:W-:Y:S02]  /*36c0*/  IMAD.MOV.U32 R70, RZ, RZ, R147 ;  /* 0x000000ffff467224 */ /* 0x008fe400078e0093 */
[----:B------:R-:W-:Y:S01]  /*36d0*/  IMAD.MOV.U32 R71, RZ, RZ, R146 ;  /* 0x000000ffff477224 */ /* 0x000fe200078e0092 */
[----:B------:R-:W-:-:S02]  /*36e0*/  WARPGROUP.DEPBAR.LE gsb0, 0x0 ;  /* 0x00008000000079c5 */ /* 0x000fc40000010000 */
[----:B0-----:R-:W-:Y:S01]  /*36f0*/  MOV R68, R149 ;  /* 0x0000009500447202 */ /* 0x001fe20000000f00 */
[----:B------:R-:W-:Y:S02]  /*3700*/  IMAD.MOV.U32 R69, RZ, RZ, R148 ;  /* 0x000000ffff457224 */ /* 0x000fe400078e0094 */
[----:B-1----:R-:W-:Y:S02]  /*3710*/  IMAD.MOV.U32 R67, RZ, RZ, R150 ;  /* 0x000000ffff437224 */ /* 0x002fe400078e0096 */
        /* <DEDUP_REMOVED lines=9> */
[----:B------:R-:W-:Y:S01]  /*37b0*/  WARPGROUP.ARRIVE ;  /* 0x00000000000079c5 */ /* 0x000fe20000000000 */
[----:B------:R-:W-:Y:S01]  /*37c0*/  UMOV UR14, UR10 ;  /* 0x0000000a000e7c82 */ /* 0x000fe20008000000 */
[----:B------:R-:W-:-:S04]  /*37d0*/  UMOV UR15, UR11 ;  /* 0x0000000b000f7c82 */ /* 0x000fc80008000000 */
[----:B------:R-:W-:Y:S01]  /*37e0*/  HGMMA.64x128x16.F32 R88, gdesc[UR12].tnspB, RZ, !UPT, gsb0 ;  /* 0x41e000000c5879f0 */ /* 0x000fe2000c0008ff */
[----:B------:R-:W-:-:S04]  /*37f0*/  IMAD.WIDE.U32 R64, R3, 0x4, R64 ;  /* 0x0000000403407825 */ /* 0x000fc800078e0040 */
        /* <DEDUP_REMOVED lines=41> */
[----:B------:R-:W-:Y:S04]  /*3a90*/  STL.64 [R1+0xa0], R24 ;  /* 0x0000a01801007387 */ /* 0x000fe80000100a00 */
[----:B------:R0:W-:Y:S02]  /*3aa0*/  STL.64 [R1+0x98], R22 ;  /* 0x0000981601007387 */ /* 0x0001e40000100a00 */
[----:B0-----:R-:W-:-:S04]  /*3ab0*/  IMAD.WIDE.U32 R22, R3, 0x4, R20 ;  /* 0x0000000403167825 */ /* 0x001fc800078e0014 */
[C---:B------:R-:W-:Y:S01]  /*3ac0*/  IMAD.WIDE.U32 R20, R3.reuse, 0x4, R18 ;  /* 0x0000000403147825 */ /* 0x040fe200078e0012 */
[----:B------:R-:W-:Y:S03]  /*3ad0*/  STL.64 [R1+0x90], R22 ;  /* 0x0000901601007387 */ /* 0x000fe60000100a00 */
[C---:B------:R-:W-:Y:S01]  /*3ae0*/  IMAD.WIDE.U32 R18, R3.reuse, 0x4, R16 ;  /* 0x0000000403127825 */ /* 0x040fe200078e0010 */
[----:B------:R0:W-:Y:S03]  /*3af0*/  STL.64 [R1+0x88], R20 ;  /* 0x0000881401007387 */ /* 0x0001e60000100a00 */
[C---:B------:R-:W-:Y:S01]  /*3b00*/  IMAD.WIDE.U32 R16, R3.reuse, 0x4, R14 ;  /* 0x0000000403107825 */ /* 0x040fe200078e000e */
[----:B------:R-:W-:Y:S03]  /*3b10*/  STL.64 [R1+0x80], R18 ;  /* 0x0000801201007387 */ /* 0x000fe60000100a00 */
[C---:B------:R-:W-:Y:S01]  /*3b20*/  IMAD.WIDE.U32 R24, R3.reuse, 0x4, R10 ;  /* 0x0000000403187825 */ /* 0x040fe200078e000a */
[----:B------:R-:W-:Y:S03]  /*3b30*/  STL.64 [R1+0x78], R16 ;  /* 0x0000781001007387 */ /* 0x000fe60000100a00 */
[----:B0-----:R-:W-:-:S04]  /*3b40*/  IMAD.WIDE.U32 R20, R3, 0x4, R12 ;  /* 0x0000000403147825 */ /* 0x001fc800078e000c */
[C---:B------:R-:W-:Y:S01]  /*3b50*/  IMAD.WIDE.U32 R10, R3.reuse, 0x4, R8 ;  /* 0x00000004030a7825 */ /* 0x040fe200078e0008 */
[----:B------:R-:W-:Y:S04]  /*3b60*/  STL.64 [R1+0x70], R20 ;  /* 0x0000701401007387 */ /* 0x000fe80000100a00 */
[----:B------:R0:W-:Y:S04]  /*3b70*/  STL.64 [R1+0x68], R24 ;  /* 0x0000681801007387 */ /* 0x0001e80000100a00 */
[----:B------:R-:W-:Y:S01]  /*3b80*/  STL.64 [R1+0x60], R10 ;  /* 0x0000600a01007387 */ /* 0x000fe20000100a00 */
[----:B0-----:R-:W-:Y:S01]  /*3b90*/  IMAD.WIDE.U32 R24, R3, 0x4, R6 ;  /* 0x0000000403187825 */ /* 0x001fe200078e0006 */
[----:B------:R-:W-:-:S04]  /*3ba0*/  UIADD3.64 UR16, UR8, 0x100, URZ ;  /* 0x0000010008107897 */ /* 0x000fc8000fffe03f */
[----:B------:R0:W-:Y:S01]  /*3bb0*/  STL.64 [R1+0x58], R24 ;  /* 0x0000581801007387 */ /* 0x0001e20000100a00 */
[----:B------:R-:W-:Y:S02]  /*3bc0*/  WARPGROUP.DEPBAR.LE gsb0, 0x0 ;  /* 0x00008000000079c5 */ /* 0x000fe40000010000 */
[----:B------:R-:W-:Y:S01]  /*3bd0*/  MOV R14, R67 ;  /* 0x00000043000e7202 */ /* 0x000fe20000000f00 */
[----:B------:R-:W-:Y:S01]  /*3be0*/  IMAD.MOV.U32 R15, RZ, RZ, R68 ;  /* 0x000000ffff0f7224 */ /* 0x000fe200078e0044 */
[----:B------:R-:W-:Y:S01]  /*3bf0*/  MOV R18, R71 ;  /* 0x0000004700127202 */ /* 0x000fe20000000f00 */
[----:B------:R-:W-:Y:S01]  /*3c00*/  IMAD.MOV.U32 R16, RZ, RZ, R69 ;  /* 0x000000ffff107224 */ /* 0x000fe200078e0045 */
[----:B------:R-:W-:Y:S01]  /*3c10*/  MOV R20, R75 ;  /* 0x0000004b00147202 */ /* 0x000fe20000000f00 */
[----:B0-----:R-:W-:Y:S01]  /*3c20*/  IMAD.WIDE.U32 R24, R3, 0x4, R4 ;  /* 0x0000000403187825 */ /* 0x001fe200078e0004 */
[----:B------:R-:W-:Y:S02]  /*3c30*/  MOV R8, R79 ;  /* 0x0000004f00087202 */ /* 0x000fe40000000f00 */
[----:B------:R-:W-:Y:S01]  /*3c40*/  MOV R6, R83 ;  /* 0x0000005300067202 */ /* 0x000fe20000000f00 */
[----:B------:R-:W-:Y:S01]  /*3c50*/  IMAD.MOV.U32 R17, RZ, RZ, R70 ;  /* 0x000000ffff117224 */ /* 0x000fe200078e0046 */
[----:B------:R0:W-:Y:S01]  /*3c60*/  STL.64 [R1+0x50], R24 ;  /* 0x0000501801007387 */ /* 0x0001e20000100a00 */
[----:B------:R-:W-:Y:S01]  /*3c70*/  IMAD.MOV.U32 R12, RZ, RZ, R72 ;  /* 0x000000ffff0c7224 */ /* 0x000fe200078e0048 */
[----:B------:R-:W-:Y:S01]  /*3c80*/  MOV R3, R87 ;  /* 0x0000005700037202 */ /* 0x000fe20000000f00 */
        /* <DEDUP_REMOVED lines=11> */
[----:B0-----:R-:W-:Y:S01]  /*3d40*/  WARPGROUP.ARRIVE ;  /* 0x00000000000079c5 */ /* 0x001fe20000000000 */
[----:B------:R-:W-:Y:S01]  /*3d50*/  UMOV UR18, UR10 ;  /* 0x0000000a00127c82 */ /* 0x000fe20008000000 */
[----:B------:R-:W-:-:S04]  /*3d60*/  UMOV UR19, UR11 ;  /* 0x0000000b00137c82 */ /* 0x000fc80008000000 */
[----:B------:R-:W-:Y:S03]  /*3d70*/  HGMMA.64x128x16.F32 R24, gdesc[UR16].tnspB, RZ, !UPT, gsb0 ;  /* 0x41e00000101879f0 */ /* 0x000fe6000c0008ff */
[----:B------:R-:W-:Y:S02]  /*3d80*/  WARPGROUP.DEPBAR.LE gsb0, 0x0 ;  /* 0x00008000000079c5 */ /* 0x000fe40000010000 */
[----:B------:R-:W-:Y:S06]  /*3d90*/  BAR.SYNC.DEFER_BLOCKING 0x0 ;  /* 0x0000000000007b1d */ /* 0x000fec0000010000 */
[----:B------:R0:W-:Y:S04]  /*3da0*/  STS.128 [R2+UR5+0x800], R4 ;  /* 0x0008000402007988 */ /* 0x0001e80008000c05 */
[----:B------:R1:W-:Y:S01]  /*3db0*/  STS.128 [R2+UR5], R8 ;  /* 0x0000000802007988 */ /* 0x0003e20008000c05 */
[----:B0-----:R-:W-:Y:S01]  /*3dc0*/  IMAD.MOV.U32 R4, RZ, RZ, R3 ;  /* 0x000000ffff047224 */ /* 0x001fe200078e0003 */
[----:B------:R-:W-:Y:S01]  /*3dd0*/  MOV R7, R14 ;  /* 0x0000000e00077202 */ /* 0x000fe20000000f00 */
[----:B------:R-:W-:-:S02]  /*3de0*/  IMAD.MOV.U32 R5, RZ, RZ, R12 ;  /* 0x000000ffff057224 */ /* 0x000fc400078e000c */
[----:B------:R-:W-:Y:S01]  /*3df0*/  IMAD.MOV.U32 R6, RZ, RZ, R13 ;  /* 0x000000ffff067224 */ /* 0x000fe200078e000d */
[----:B-1----:R-:W-:Y:S01]  /*3e00*/  MOV R11, R18 ;  /* 0x00000012000b7202 */ /* 0x002fe20000000f00 */
[----:B------:R-:W-:Y:S01]  /*3e10*/  IMAD.MOV.U32 R8, RZ, RZ, R15 ;  /* 0x000000ffff087224 */ /* 0x000fe200078e000f */
[----:B------:R-:W-:Y:S01]  /*3e20*/  LOP3.LUT R3, R2, 0x10, RZ, 0x3c, !PT ;  /* 0x0000001002037812 */ /* 0x000fe200078e3cff */
[----:B------:R-:W-:Y:S01]  /*3e30*/  IMAD.MOV.U32 R9, RZ, RZ, R16 ;  /* 0x000000ffff097224 */ /* 0x000fe200078e0010 */
[----:B------:R0:W-:Y:S01]  /*3e40*/  STS.128 [R2+UR5+0x1000], R4 ;  /* 0x0010000402007988 */ /* 0x0001e20008000c05 */
[----:B------:R-:W-:-:S05]  /*3e50*/  IMAD.MOV.U32 R10, RZ, RZ, R17 ;  /* 0x000000ffff0a7224 */ /* 0x000fca00078e0011 */
[----:B------:R-:W-:Y:S01]  /*3e60*/  STS.128 [R2+UR5+0x1800], R8 ;  /* 0x0018000802007988 */ /* 0x000fe20008000c05 */
[----:B0-----:R-:W-:Y:S01]  /*3e70*/  IMAD.MOV.U32 R4, RZ, RZ, R19 ;  /* 0x000000ffff047224 */ /* 0x001fe200078e0013 */
[----:B------:R-:W-:Y:S01]  /*3e80*/  MOV R7, R22 ;  /* 0x0000001600077202 */ /* 0x000fe20000000f00 */
[----:B------:R-:W-:Y:S02]  /*3e90*/  IMAD.MOV.U32 R5, RZ, RZ, R20 ;  /* 0x000000ffff057224 */ /* 0x000fe400078e0014 */
[----:B------:R-:W-:-:S05]  /*3ea0*/  IMAD.MOV.U32 R6, RZ, RZ, R21 ;  /* 0x000000ffff067224 */ /* 0x000fca00078e0015 */
[----:B------:R0:W-:Y:S02]  /*3eb0*/  STS.128 [R3+UR5], R4 ;  /* 0x0000000403007988 */ /* 0x0001e40008000c05 */
[----:B0-----:R-:W-:Y:S02]  /*3ec0*/  IMAD.MOV.U32 R5, RZ, RZ, R0 ;  /* 0x000000ffff057224 */ /* 0x001fe400078e0000 */
[----:B------:R-:W2:Y:S01]  /*3ed0*/  LDL.LU R0, [R1+0x250] ;  /* 0x0002500001007983 */ /* 0x000ea20000300800 */
[----:B------:R-:W-:Y:S01]  /*3ee0*/  IMAD.MOV.U32 R4, RZ, RZ, R23 ;  /* 0x000000ffff047224 */ /* 0x000fe200078e0017 */
[----:B------:R-:W-:Y:S01]  /*3ef0*/  MOV R7, R251 ;  /* 0x000000fb00077202 */ /* 0x000fe20000000f00 */
[----:B------:R-:W-:Y:S01]  /*3f00*/  IMAD.MOV.U32 R6, RZ, RZ, R252 ;  /* 0x000000ffff067224 */ /* 0x000fe200078e00fc */
[----:B------:R-:W-:Y:S01]  /*3f10*/  MOV R11, R220 ;  /* 0x000000dc000b7202 */ /* 0x000fe20000000f00 */
[----:B------:R-:W-:Y:S02]  /*3f20*/  IMAD.MOV.U32 R8, RZ, RZ, R250 ;  /* 0x000000ffff087224 */ /* 0x000fe400078e00fa */
        /* <DEDUP_REMOVED lines=8> */
[----:B------:R-:W-:Y:S01]  /*3fb0*/  STS.128 [R3+UR5+0x1800], R4 ;  /* 0x0018000403007988 */ /* 0x000fe20008000c05 */
[----:B------:R-:W-:Y:S01]  /*3fc0*/  BAR.SYNC.DEFER_BLOCKING 0x0 ;  /* 0x0000000000007b1d */ /* 0x000fe20000010000 */
[----:B------:R-:W-:Y:S01]  /*3fd0*/  IMAD.MOV.U32 R16, RZ, RZ, R152 ;  /* 0x000000ffff107224 */ /* 0x000fe200078e0098 */
[----:B------:R-:W-:Y:S01]  /*3fe0*/  MOV R17, R154 ;  /* 0x0000009a00117202 */ /* 0x000fe20000000f00 */
[----:B------:R-:W-:Y:S02]  /*3ff0*/  IMAD.MOV.U32 R18, RZ, RZ, R168 ;  /* 0x000000ffff127224 */ /* 0x000fe400078e00a8 */
[----:B------:R-:W-:Y:S01]  /*4000*/  IMAD.MOV.U32 R19, RZ, RZ, R170 ;  /* 0x000000ffff137224 */ /* 0x000fe200078e00aa */
[----:B------:R-:W-:Y:S01]  /*4010*/  MOV R20, R156 ;  /* 0x0000009c00147202 */ /* 0x000fe20000000f00 */
[----:B------:R-:W-:Y:S01]  /*4020*/  IMAD.MOV.U32 R21, RZ, RZ, R158 ;  /* 0x000000ffff157224 */ /* 0x000fe200078e009e */
[----:B------:R-:W-:Y:S01]  /*4030*/  MOV R23, R174 ;  /* 0x000000ae00177202 */ /* 0x000fe20000000f00 */
[----:B------:R-:W-:Y:S01]  /*4040*/  IMAD.MOV.U32 R22, RZ, RZ, R172 ;  /* 0x000000ffff167224 */ /* 0x000fe200078e00ac */
[----:B------:R-:W-:Y:S01]  /*4050*/  MOV R218, R176 ;  /* 0x000000b000da7202 */ /* 0x000fe20000000f00 */
[----:B------:R-:W-:-:S02]  /*4060*/  IMAD.MOV.U32 R216, RZ, RZ, R160 ;  /* 0x000000ffffd87224 */ /* 0x000fc400078e00a0 */
[----:B------:R-:W-:Y:S02]  /*4070*/  IMAD.MOV.U32 R217, RZ, RZ, R162 ;  /* 0x000000ffffd97224 */ /* 0x000fe400078e00a2 */
[----:B------:R-:W-:Y:S01]  /*4080*/  IMAD.MOV.U32 R219, RZ, RZ, R178 ;  /* 0x000000ffffdb7224 */ /* 0x000fe200078e00b2 */
[----:B------:R-:W-:Y:S01]  /*4090*/  MOV R178, R104 ;  /* 0x0000006800b27202 */ /* 0x000fe20000000f00 */
[----:B------:R-:W-:Y:S02]  /*40a0*/  IMAD.MOV.U32 R176, RZ, RZ, R88 ;  /* 0x000000ffffb07224 */ /* 0x000fe400078e0058 */
[----:B------:R-:W-:Y:S01]  /*40b0*/  IMAD.MOV.U32 R88, RZ, RZ, R89 ;  /* 0x000000ffff587224 */ /* 0x000fe200078e0059 */
[----:B------:R-:W-:Y:S01]  /*40c0*/  MOV R89, R91 ;  /* 0x0000005b00597202 */ /* 0x000fe20000000f00 */
[----:B------:R-:W-:Y:S01]  /*40d0*/  IMAD.MOV.U32 R91, RZ, RZ, R107 ;  /* 0x000000ffff5b7224 */ /* 0x000fe200078e006b */
[----:B--2---:R-:W0:Y:S04]  /*40e0*/  LDS.128 R12, [R0] ;  /* 0x00000000000c7984 */ /* 0x004e280000000c00 */
[----:B------:R-:W1:Y:S04]  /*40f0*/  LDS.128 R4, [R0+0x100] ;  /* 0x0001000000047984 */ /* 0x000e680000000c00 */
[----:B------:R-:W-:Y:S01]  /*4100*/  LDS.128 R8, [R0+0x300] ;  /* 0x0003000000087984 */ /* 0x000fe20000000c00 */
[----:B0-----:R-:W-:Y:S01]  /*4110*/  MOV R220, R14 ;  /* 0x0000000e00dc7202 */ /* 0x001fe20000000f00 */
[----:B------:R-:W-:-:S02]  /*4120*/  IMAD.MOV.U32 R251, RZ, RZ, R12 ;  /* 0x000000fffffb7224 */ /* 0x000fc400078e000c */
[----:B------:R-:W-:Y:S01]  /*4130*/  STL [R1+0x38], R15 ;  /* 0x0000380f01007387 */ /* 0x000fe20000100800 */
[----:B------:R-:W-:Y:S01]  /*4140*/  IMAD.MOV.U32 R250, RZ, RZ, R13 ;  /* 0x000000fffffa7224 */ /* 0x000fe200078e000d */
[----:B-1----:R-:W-:Y:S01]  /*4150*/  MOV R249, R6 ;  /* 0x0000000600f97202 */ /* 0x002fe20000000f00 */
[----:B------:R-:W-:Y:S01]  /*4160*/  IMAD.MOV.U32 R248, RZ, RZ, R4 ;  /* 0x000000fffff87224 */ /* 0x000fe200078e0004 */
[----:B------:R-:W-:Y:S04]  /*4170*/  STL [R1+0x30], R5 ;  /* 0x0000300501007387 */ /* 0x000fe80000100800 */
[----:B------:R-:W0:Y:S04]  /*4180*/  LDS.128 R12, [R0+0x200] ;  /* 0x00020000000c7984 */ /* 0x000e280000000c00 */
[----:B------:R-:W-:Y:S04]  /*4190*/  STL [R1+0x34], R7 ;  /* 0x0000340701007387 */ /* 0x000fe80000100800 */
[----:B------:R-:W1:Y:S04]  /*41a0*/  LDS.128 R4, [R0+0x400] ;  /* 0x0004000000047984 */ /* 0x000e680000000c00 */
[----:B0-----:R-:W-:Y:S04]  /*41b0*/  STL.64 [R1+0x20], R12 ;  /* 0x0000200c01007387 */ /* 0x001fe80000100a00 */
[----:B------:R-:W-:Y:S04]  /*41c0*/  STL.64 [R1+0x28], R14 ;  /* 0x0000280e01007387 */ /* 0x000fe80000100a00 */
[----:B-1----:R-:W-:Y:S01]  /*41d0*/  STL.64 [R1], R4 ;  /* 0x0000000401007387 */ /* 0x002fe20000100a00 */
[----:B------:R-:W-:-:S03]  /*41e0*/  IMAD.MOV.U32 R252, RZ, RZ, R7 ;  /* 0x000000fffffc7224 */ /* 0x000fc600078e0007 */
[----:B------:R-:W-:Y:S04]  /*41f0*/  STL.64 [R1+0x10], R8 ;  /* 0x0000100801007387 */ /* 0x000fe80000100a00 */
[----:B------:R-:W-:Y:S04]  /*4200*/  STL.64 [R1+0x18], R10 ;  /* 0x0000180a01007387 */ /* 0x000fe80000100a00 */
[----:B------:R-:W-:Y:S04]  /*4210*/  STL [R1+0x8], R6 ;  /* 0x0000080601007387 */ /* 0x000fe80000100800 */
[----:B------:R-:W-:Y:S04]  /*4220*/  LDS.128 R12, [R0+0x500] ;  /* 0x00050000000c7984 */ /* 0x000fe80000000c00 */
[----:B------:R-:W-:Y:S04]  /*4230*/  LDS.128 R8, [R0+0x600] ;  /* 0x0006000000087984 */ /* 0x000fe80000000c00 */
[----:B------:R-:W-:Y:S01]  /*4240*/  LDS.128 R4, [R0+0x700] ;  /* 0x0007000000047984 */ /* 0x000fe20000000c00 */
[----:B------:R-:W-:Y:S06]  /*4250*/  BAR.SYNC.DEFER_BLOCKING 0x0 ;  /* 0x0000000000007b1d */ /* 0x000fec0000010000 */
[----:B------:R0:W-:Y:S04]  /*4260*/  STS.128 [R2+UR5], R16 ;  /* 0x0000001002007988 */ /* 0x0001e80008000c05 */
[----:B------:R1:W-:Y:S01]  /*4270*/  STS.128 [R2+UR5+0x800], R20 ;  /* 0x0008001402007988 */ /* 0x0003e20008000c05 */
[----:B0-----:R-:W-:Y:S01]  /*4280*/  IMAD.MOV.U32 R16, RZ, RZ, R164 ;  /* 0x000000ffff107224 */ /* 0x001fe200078e00a4 */
[----:B------:R-:W-:Y:S01]  /*4290*/  MOV R17, R166 ;  /* 0x000000a600117202 */ /* 0x000fe20000000f00 */
[----:B------:R-:W-:-:S02]  /*42a0*/  IMAD.MOV.U32 R18, RZ, RZ, R180 ;  /* 0x000000ffff127224 */ /* 0x000fc400078e00b4 */
[----:B------:R-:W-:Y:S01]  /*42b0*/  IMAD.MOV.U32 R19, RZ, RZ, R182 ;  /* 0x000000ffff137224 */ /* 0x000fe200078e00b6 */
[----:B-1----:R-:W-:Y:S01]  /*42c0*/  MOV R22, R173 ;  /* 0x000000ad00167202 */ /* 0x002fe20000000f00 */
[----:B------:R-:W-:Y:S02]  /*42d0*/  IMAD.MOV.U32 R20, RZ, RZ, R157 ;  /* 0x000000ffff147224 */ /* 0x000fe400078e009d */
[----:B------:R-:W-:Y:S01]  /*42e0*/  IMAD.MOV.U32 R21, RZ, RZ, R159 ;  /* 0x000000ffff157224 */ /* 0x000fe200078e009f */
[----:B------:R0:W-:Y:S01]  /*42f0*/  STS.128 [R2+UR5+0x1800], R16 ;  /* 0x0018001002007988 */ /* 0x0001e20008000c05 */
[----:B------:R-:W-:-:S03]  /*4300*/  IMAD.MOV.U32 R23, RZ, RZ, R175 ;  /* 0x000000ffff177224 */ /* 0x000fc600078e00af */
[----:B------:R-:W-:Y:S04]  /*4310*/  STS.128 [R2+UR5+0x1000], R216 ;  /* 0x001000d802007988 */ /* 0x000fe80008000c05 */
[----:B------:R1:W-:Y:S01]  /*4320*/  STS.128 [R3+UR5+0x800], R20 ;  /* 0x0008001403007988 */ /* 0x0003e20008000c05 */
[----:B0-----:R-:W-:Y:S01]  /*4330*/  MOV R16, R153 ;  /* 0x0000009900107202 */ /* 0x001fe20000000f00 */
[----:B------:R-:W-:Y:S01]  /*4340*/  IMAD.MOV.U32 R17, RZ, RZ, R155 ;  /* 0x000000ffff117224 */ /* 0x000fe200078e009b */
[----:B------:R-:W-:Y:S01]  /*4350*/  MOV R19, R171 ;  /* 0x000000ab00137202 */ /* 0x000fe20000000f00 */
[----:B------:R-:W-:-:S05]  /*4360*/  IMAD.MOV.U32 R18, RZ, RZ, R169 ;  /* 0x000000ffff127224 */ /* 0x000fca00078e00a9 */
[----:B------:R0:W-:Y:S01]  /*4370*/  STS.128 [R3+UR5], R16 ;  /* 0x0000001003007988 */ /* 0x0001e20008000c05 */
[----:B-1----:R-:W-:Y:S01]  /*4380*/  MOV R20, R165 ;  /* 0x000000a500147202 */ /* 0x002fe20000000f00 */
[----:B------:R-:W-:Y:S01]  /*4390*/  IMAD.MOV.U32 R21, RZ, RZ, R167 ;  /* 0x000000ffff157224 */ /* 0x000fe200078e00a7 */
[----:B------:R-:W-:Y:S01]  /*43a0*/  MOV R23, R183 ;  /* 0x000000b700177202 */ /* 0x000fe20000000f00 */
        /* <DEDUP_REMOVED lines=8> */
[----:B------:R-:W-:Y:S02]  /*4430*/  IMAD.MOV.U32 R177, RZ, RZ, R90 ;  /* 0x000000ffffb17224 */ /* 0x000fe400078e005a */
[----:B------:R-:W-:-:S03]  /*4440*/  IMAD.MOV.U32 R179, RZ, RZ, R106 ;  /* 0x000000ffffb37224 */ /* 0x000fc600078e006a */
[----:B------:R-:W-:Y:S04]  /*4450*/  LDS.128 R172, [R0] ;  /* 0x0000000000ac7984 */ /* 0x000fe80000000c00 */
[----:B------:R-:W-:Y:S04]  /*4460*/  LDS.128 R168, [R0+0x100] ;  /* 0x0001000000a87984 */ /* 0x000fe80000000c00 */
[----:B------:R-:W-:Y:S04]  /*4470*/  LDS.128 R164, [R0+0x200] ;  /* 0x0002000000a47984 */ /* 0x000fe80000000c00 */
[----:B------:R-:W-:Y:S04]  /*4480*/  LDS.128 R160, [R0+0x300] ;  /* 0x0003000000a07984 */ /* 0x000fe80000000c00 */
[----:B------:R-:W-:Y:S04]  /*4490*/  LDS.128 R156, [R0+0x400] ;  /* 0x00040000009c7984 */ /* 0x000fe80000000c00 */
[----:B------:R-:W-:Y:S04]  /*44a0*/  LDS.128 R152, [R0+0x500] ;  /* 0x0005000000987984 */ /* 0x000fe80000000c00 */
[----:B------:R-:W-:Y:S04]  /*44b0*/  LDS.128 R20, [R0+0x600] ;  /* 0x0006000000147984 */ /* 0x000fe80000000c00 */
[----:B------:R-:W-:Y:S01]  /*44c0*/  LDS.128 R16, [R0+0x700] ;  /* 0x0007000000107984 */ /* 0x000fe20000000c00 */
[----:B------:R-:W-:Y:S01]  /*44d0*/  BAR.SYNC.DEFER_BLOCKING 0x0 ;  /* 0x0000000000007b1d */ /* 0x000fe20000010000 */
        /* <DEDUP_REMOVED lines=10> */
[----:B------:R-:W-:Y:S01]  /*4580*/  IMAD.MOV.U32 R92, RZ, RZ, R97 ;  /* 0x000000ffff5c7224 */ /* 0x000fe200078e0061 */
[----:B------:R-:W-:Y:S01]  /*4590*/  MOV R97, R103 ;  /* 0x0000006700617202 */ /* 0x000fe20000000f00 */
[----:B------:R0:W-:Y:S04]  /*45a0*/  STS.128 [R2+UR5], R176 ;  /* 0x000000b002007988 */ /* 0x0001e80008000c05 */
[----:B------:R-:W-:Y:S04]  /*45b0*/  STS.128 [R2+UR5+0x800], R180 ;  /* 0x000800b402007988 */ /* 0x000fe80008000c05 */
[----:B------:R-:W-:Y:S01]  /*45c0*/  STS.128 [R2+UR5+0x1000], R216 ;  /* 0x001000d802007988 */ /* 0x000fe20008000c05 */
[----:B0-----:R-:W-:Y:S01]  /*45d0*/  IMAD.MOV.U32 R176, RZ, RZ, R100 ;  /* 0x000000ffffb07224 */ /* 0x001fe200078e0064 */
[----:B------:R-:W-:Y:S01]  /*45e0*/  MOV R178, R116 ;  /* 0x0000007400b27202 */ /* 0x000fe20000000f00 */
[----:B------:R-:W-:-:S02]  /*45f0*/  IMAD.MOV.U32 R177, RZ, RZ, R102 ;  /* 0x000000ffffb17224 */ /* 0x000fc400078e0066 */
[----:B------:R-:W-:-:S05]  /*4600*/  IMAD.MOV.U32 R179, RZ, RZ, R118 ;  /* 0x000000ffffb37224 */ /* 0x000fca00078e0076 */
[----:B------:R-:W-:Y:S01]  /*4610*/  STS.128 [R2+UR5+0x1800], R176 ;  /* 0x001800b002007988 */ /* 0x000fe20008000c05 */
[----:B------:R-:W-:-:S03]  /*4620*/  IMAD.MOV.U32 R96, RZ, RZ, R101 ;  /* 0x000000ffff607224 */ /* 0x000fc600078e0065 */
[----:B------:R0:W-:Y:S01]  /*4630*/  STS.128 [R3+UR5], R88 ;  /* 0x0000005803007988 */ /* 0x0001e20008000c05 */
[----:B------:R-:W-:Y:S01]  /*4640*/  IMAD.MOV.U32 R98, RZ, RZ, R117 ;  /* 0x000000ffff627224 */ /* 0x000fe200078e0075 */
[----:B0-----:R-:W-:Y:S01]  /*4650*/  MOV R88, R93 ;  /* 0x0000005d00587202 */ /* 0x001fe20000000f00 */
[----:B------:R-:W-:Y:S01]  /*4660*/  IMAD.MOV.U32 R89, RZ, RZ, R95 ;  /* 0x000000ffff597224 */ /* 0x000fe200078e005f */
[----:B------:R-:W-:Y:S01]  /*4670*/  MOV R91, R111 ;  /* 0x0000006f005b7202 */ /* 0x000fe20000000f00 */
[----:B------:R-:W-:Y:S02]  /*4680*/  IMAD.MOV.U32 R93, RZ, RZ, R99 ;  /* 0x000000ffff5d7224 */ /* 0x000fe400078e0063 */
[----:B------:R-:W-:Y:S02]  /*4690*/  IMAD.MOV.U32 R90, RZ, RZ, R109 ;  /* 0x000000ffff5a7224 */ /* 0x000fe400078e006d */
[----:B------:R-:W-:Y:S02]  /*46a0*/  IMAD.MOV.U32 R95, RZ, RZ, R115 ;  /* 0x000000ffff5f7224 */ /* 0x000fe400078e0073 */
[----:B------:R-:W-:Y:S01]  /*46b0*/  IMAD.MOV.U32 R99, RZ, RZ, R119 ;  /* 0x000000ffff637224 */ /* 0x000fe200078e0077 */
[----:B------:R-:W-:Y:S04]  /*46c0*/  STS.128 [R3+UR5+0x800], R88 ;  /* 0x0008005803007988 */ /* 0x000fe80008000c05 */
[----:B------:R-:W-:Y:S04]  /*46d0*/  STS.128 [R3+UR5+0x1000], R92 ;  /* 0x0010005c03007988 */ /* 0x000fe80008000c05 */
[----:B------:R-:W-:Y:S01]  /*46e0*/  STS.128 [R3+UR5+0x1800], R96 ;  /* 0x0018006003007988 */ /* 0x000fe20008000c05 */
[----:B------:R-:W-:Y:S01]  /*46f0*/  BAR.SYNC.DEFER_BLOCKING 0x0 ;  /* 0x0000000000007b1d */ /* 0x000fe20000010000 */
[----:B------:R-:W-:Y:S01]  /*4700*/  MOV R176, R24 ;  /* 0x0000001800b07202 */ /* 0x000fe20000000f00 */
[----:B------:R-:W-:Y:S01]  /*4710*/  IMAD.MOV.U32 R177, RZ, RZ, R26 ;  /* 0x000000ffffb17224 */ /* 0x000fe200078e001a */
[----:B------:R-:W-:Y:S01]  /*4720*/  MOV R179, R42 ;  /* 0x0000002a00b37202 */ /* 0x000fe20000000f00 */
[----:B------:R-:W-:-:S02]  /*4730*/  IMAD.MOV.U32 R178, RZ, RZ, R40 ;  /* 0x000000ffffb27224 */ /* 0x000fc400078e0028 */
        /* <DEDUP_REMOVED lines=8> */
[----:B------:R-:W-:Y:S06]  /*47c0*/  BAR.SYNC.DEFER_BLOCKING 0x0 ;  /* 0x0000000000007b1d */ /* 0x000fec0000010000 */
[----:B------:R0:W-:Y:S02]  /*47d0*/  STS.128 [R2+UR5], R176 ;  /* 0x000000b002007988 */ /* 0x0001e40008000c05 */
[----:B0-----:R-:W-:Y:S01]  /*47e0*/  MOV R176, R36 ;  /* 0x0000002400b07202 */ /* 0x001fe20000000f00 */
[----:B------:R-:W-:Y:S01]  /*47f0*/  IMAD.MOV.U32 R177, RZ, RZ, R38 ;  /* 0x000000ffffb17224 */ /* 0x000fe200078e0026 */
[----:B------:R-:W-:Y:S01]  /*4800*/  MOV R179, R54 ;  /* 0x0000003600b37202 */ /* 0x000fe20000000f00 */
[----:B------:R-:W-:-:S05]  /*4810*/  IMAD.MOV.U32 R178, RZ, RZ, R52 ;  /* 0x000000ffffb27224 */ /* 0x000fca00078e0034 */
[----:B------:R0:W-:Y:S04]  /*4820*/  STS.128 [R2+UR5+0x1800], R176 ;  /* 0x001800b002007988 */ /* 0x0001e80008000c05 */
[----:B0-----:R-:W2:Y:S04]  /*4830*/  LDL.LU R176, [R1+0x3c] ;  /* 0x00003c0001b07983 */ /* 0x001ea80000300800 */
[----:B------:R-:W2:Y:S04]  /*4840*/  LDL.LU R177, [R1+0x40] ;  /* 0x0000400001b17983 */ /* 0x000ea80000300800 */
[----:B------:R-:W2:Y:S04]  /*4850*/  LDL.LU R178, [R1+0x48] ;  /* 0x0000480001b27983 */ /* 0x000ea80000300800 */
[----:B------:R-:W2:Y:S01]  /*4860*/  LDL.LU R179, [R1+0x4c] ;  /* 0x00004c0001b37983 */ /* 0x000ea20000300800 */
        /* <DEDUP_REMOVED lines=8> */
[----:B------:R-:W-:Y:S02]  /*48f0*/  IMAD.MOV.U32 R218, RZ, RZ, R48 ;  /* 0x000000ffffda7224 */ /* 0x000fe400078e0030 */
[----:B------:R-:W-:Y:S02]  /*4900*/  IMAD.MOV.U32 R219, RZ, RZ, R50 ;  /* 0x000000ffffdb7224 */ /* 0x000fe400078e0032 */
[----:B------:R-:W-:Y:S02]  /*4910*/  IMAD.MOV.U32 R25, RZ, RZ, R27 ;  /* 0x000000ffff197224 */ /* 0x000fe400078e001b */
[----:B------:R-:W-:Y:S01]  /*4920*/  IMAD.MOV.U32 R27, RZ, RZ, R43 ;  /* 0x000000ffff1b7224 */ /* 0x000fe200078e002b */
[----:B------:R-:W-:Y:S01]  /*4930*/  STS.128 [R2+UR5+0x800], R180 ;  /* 0x000800b402007988 */ /* 0x000fe20008000c05 */
[----:B------:R-:W-:-:S03]  /*4940*/  IMAD.MOV.U32 R36, RZ, RZ, R37 ;  /* 0x000000ffff247224 */ /* 0x000fc600078e0025 */
[----:B------:R-:W-:Y:S01]  /*4950*/  STS.128 [R2+UR5+0x1000], R216 ;  /* 0x001000d802007988 */ /* 0x000fe20008000c05 */
[----:B------:R-:W-:Y:S01]  /*4960*/  IMAD.MOV.U32 R37, RZ, RZ, R39 ;  /* 0x000000ffff257224 */ /* 0x000fe200078e0027 */
[----:B------:R-:W-:Y:S02]  /*4970*/  MOV R28, R33 ;  /* 0x00000021001c7202 */ /* 0x000fe40000000f00 */
[----:B------:R0:W-:Y:S01]  /*4980*/  STS.128 [R3+UR5], R24 ;  /* 0x0000001803007988 */ /* 0x0001e20008000c05 */
[----:B------:R-:W-:Y:S01]  /*4990*/  IMAD.MOV.U32 R30, RZ, RZ, R49 ;  /* 0x000000ffff1e7224 */ /* 0x000fe200078e0031 */
[----:B------:R-:W-:Y:S01]  /*49a0*/  MOV R38, R53 ;  /* 0x0000003500267202 */ /* 0x000fe20000000f00 */
[----:B------:R-:W-:-:S05]  /*49b0*/  IMAD.MOV.U32 R39, RZ, RZ, R55 ;  /* 0x000000ffff277224 */ /* 0x000fca00078e0037 */
[----:B------:R-:W-:Y:S01]  /*49c0*/  STS.128 [R3+UR5+0x1800], R36 ;  /* 0x0018002403007988 */ /* 0x000fe20008000c05 */
[----:B0-----:R-:W-:Y:S01]  /*49d0*/  IMAD.MOV.U32 R24, RZ, RZ, R29 ;  /* 0x000000ffff187224 */ /* 0x001fe200078e001d */
[----:B------:R-:W-:Y:S01]  /*49e0*/  MOV R25, R31 ;  /* 0x0000001f00197202 */ /* 0x000fe20000000f00 */
[----:B------:R-:W-:Y:S01]  /*49f0*/  IMAD.MOV.U32 R26, RZ, RZ, R45 ;  /* 0x000000ffff1a7224 */ /* 0x000fe200078e002d */
[----:B------:R-:W-:Y:S01]  /*4a00*/  MOV R31, R51 ;  /* 0x00000033001f7202 */ /* 0x000fe20000000f00 */
[----:B------:R-:W-:Y:S02]  /*4a10*/  IMAD.MOV.U32 R27, RZ, RZ, R47 ;  /* 0x000000ffff1b7224 */ /* 0x000fe400078e002f */
[----:B------:R-:W-:-:S03]  /*4a20*/  IMAD.MOV.U32 R29, RZ, RZ, R35 ;  /* 0x000000ffff1d7224 */ /* 0x000fc600078e0023 */
[----:B------:R-:W-:Y:S04]  /*4a30*/  STS.128 [R3+UR5+0x800], R24 ;  /* 0x0008001803007988 */ /* 0x000fe80008000c05 */
[----:B------:R-:W-:Y:S01]  /*4a40*/  STS.128 [R3+UR5+0x1000], R28 ;  /* 0x0010001c03007988 */ /* 0x000fe20008000c05 */
[----:B------:R-:W-:Y:S06]  /*4a50*/  BAR.SYNC.DEFER_BLOCKING 0x0 ;  /* 0x0000000000007b1d */ /* 0x000fec0000010000 */
        /* <DEDUP_REMOVED lines=9> */
[----:B--2---:R0:W-:Y:S04]  /*4af0*/  STS.128 [R2+UR5], R176 ;  /* 0x000000b002007988 */ /* 0x0041e80008000c05 */
[----:B0-----:R-:W2:Y:S01]  /*4b00*/  LDL.LU R176, [R1+0x44] ;  /* 0x0000440001b07983 */ /* 0x001ea20000300800 */
[----:B------:R-:W-:Y:S01]  /*4b10*/  IMAD.MOV.U32 R177, RZ, RZ, R247 ;  /* 0x000000ffffb17224 */ /* 0x000fe200078e00f7 */
[----:B------:R-:W-:Y:S01]  /*4b20*/  MOV R178, R246 ;  /* 0x000000f600b27202 */ /* 0x000fe20000000f00 */
[----:B------:R-:W-:Y:S01]  /*4b30*/  IMAD.MOV.U32 R179, RZ, RZ, R245 ;  /* 0x000000ffffb37224 */ /* 0x000fe200078e00f5 */
[----:B------:R-:W-:Y:S01]  /*4b40*/  MOV R181, R243 ;  /* 0x000000f300b57202 */ /* 0x000fe20000000f00 */
[----:B------:R-:W-:-:S02]  /*4b50*/  IMAD.MOV.U32 R180, RZ, RZ, R244 ;  /* 0x000000ffffb47224 */ /* 0x000fc400078e00f4 */
[----:B------:R-:W-:Y:S02]  /*4b60*/  IMAD.MOV.U32 R182, RZ, RZ, R242 ;  /* 0x000000ffffb67224 */ /* 0x000fe400078e00f2 */
[----:B------:R-:W-:-:S05]  /*4b70*/  IMAD.MOV.U32 R183, RZ, RZ, R241 ;  /* 0x000000ffffb77224 */ /* 0x000fca00078e00f1 */
[----:B------:R0:W-:Y:S02]  /*4b80*/  STS.128 [R2+UR5+0x1000], R180 ;  /* 0x001000b402007988 */ /* 0x0001e40008000c05 */
[----:B0-----:R-:W-:Y:S01]  /*4b90*/  IMAD.MOV.U32 R180, RZ, RZ, R232 ;  /* 0x000000ffffb47224 */ /* 0x001fe200078e00e8 */
[----:B------:R-:W-:Y:S01]  /*4ba0*/  MOV R181, R231 ;  /* 0x000000e700b57202 */ /* 0x000fe20000000f00 */
[----:B------:R-:W-:Y:S02]  /*4bb0*/  IMAD.MOV.U32 R182, RZ, RZ, R230 ;  /* 0x000000ffffb67224 */ /* 0x000fe400078e00e6 */
[----:B------:R-:W-:Y:S02]  /*4bc0*/  IMAD.MOV.U32 R183, RZ, RZ, R229 ;  /* 0x000000ffffb77224 */ /* 0x000fe400078e00e5 */
[----:B------:R-:W-:Y:S02]  /*4bd0*/  IMAD.MOV.U32 R242, RZ, RZ, R200 ;  /* 0x000000fffff27224 */ /* 0x000fe400078e00c8 */
        /* <DEDUP_REMOVED lines=8> */
[----:B------:R-:W-:-:S02]  /*4c60*/  IMAD.MOV.U32 R204, RZ, RZ, R249 ;  /* 0x000000ffffcc7224 */ /* 0x000fc400078e00f9 */
[----:B------:R-:W-:Y:S01]  /*4c70*/  IMAD.MOV.U32 R206, RZ, RZ, R248 ;  /* 0x000000ffffce7224 */ /* 0x000fe200078e00f8 */
[----:B------:R-:W-:Y:S01]  /*4c80*/  MOV R248, R192 ;  /* 0x000000c000f87202 */ /* 0x000fe20000000f00 */
[----:B------:R-:W-:Y:S02]  /*4c90*/  IMAD.MOV.U32 R249, RZ, RZ, R194 ;  /* 0x000000fffff97224 */ /* 0x000fe400078e00c2 */
[----:B------:R-:W-:Y:S02]  /*4ca0*/  IMAD.MOV.U32 R250, RZ, RZ, R208 ;  /* 0x000000fffffa7224 */ /* 0x000fe400078e00d0 */
[----:B------:R-:W-:Y:S01]  /*4cb0*/  IMAD.MOV.U32 R186, RZ, RZ, R201 ;  /* 0x000000ffffba7224 */ /* 0x000fe200078e00c9 */
[----:B------:R-:W-:Y:S01]  /*4cc0*/  MOV R190, R209 ;  /* 0x000000d100be7202 */ /* 0x000fe20000000f00 */
[----:B------:R-:W-:Y:S01]  /*4cd0*/  IMAD.MOV.U32 R188, RZ, RZ, R193 ;  /* 0x000000ffffbc7224 */ /* 0x000fe200078e00c1 */
[----:B------:R-:W-:Y:S01]  /*4ce0*/  MOV R193, R199 ;  /* 0x000000c700c17202 */ /* 0x000fe20000000f00 */
[----:B------:R-:W-:-:S02]  /*4cf0*/  IMAD.MOV.U32 R192, RZ, RZ, R197 ;  /* 0x000000ffffc07224 */ /* 0x000fc400078e00c5 */
[----:B------:R-:W-:Y:S01]  /*4d00*/  IMAD.MOV.U32 R194, RZ, RZ, R213 ;  /* 0x000000ffffc27224 */ /* 0x000fe200078e00d5 */
[----:B--2---:R0:W-:Y:S02]  /*4d10*/  STS.128 [R2+UR5+0x800], R176 ;  /* 0x000800b002007988 */ /* 0x0041e40008000c05 */
[----:B0-----:R-:W-:Y:S01]  /*4d20*/  MOV R176, R240 ;  /* 0x000000f000b07202 */ /* 0x001fe20000000f00 */
[----:B------:R-:W-:Y:S01]  /*4d30*/  IMAD.MOV.U32 R177, RZ, RZ, R239 ;  /* 0x000000ffffb17224 */ /* 0x000fe200078e00ef */
[----:B------:R-:W-:Y:S01]  /*4d40*/  MOV R179, R237 ;  /* 0x000000ed00b37202 */ /* 0x000fe20000000f00 */
[----:B------:R-:W-:-:S05]  /*4d50*/  IMAD.MOV.U32 R178, RZ, RZ, R238 ;  /* 0x000000ffffb27224 */ /* 0x000fca00078e00ee */
[----:B------:R0:W-:Y:S04]  /*4d60*/  STS.128 [R2+UR5+0x1800], R176 ;  /* 0x001800b002007988 */ /* 0x0001e80008000c05 */
[----:B------:R1:W-:Y:S01]  /*4d70*/  STS.128 [R3+UR5+0x800], R180 ;  /* 0x000800b403007988 */ /* 0x0003e20008000c05 */
[----:B0-----:R-:W-:Y:S01]  /*4d80*/  IMAD.MOV.U32 R176, RZ, RZ, R236 ;  /* 0x000000ffffb07224 */ /* 0x001fe200078e00ec */
[----:B------:R-:W-:Y:S01]  /*4d90*/  MOV R178, R234 ;  /* 0x000000ea00b27202 */ /* 0x000fe20000000f00 */
[----:B------:R-:W-:Y:S02]  /*4da0*/  IMAD.MOV.U32 R177, RZ, RZ, R235 ;  /* 0x000000ffffb17224 */ /* 0x000fe400078e00eb */
[----:B------:R-:W-:Y:S01]  /*4db0*/  IMAD.MOV.U32 R179, RZ, RZ, R233 ;  /* 0x000000ffffb37224 */ /* 0x000fe200078e00e9 */
[----:B-1----:R-:W-:Y:S01]  /*4dc0*/  MOV R182, R222 ;  /* 0x000000de00b67202 */ /* 0x002fe20000000f00 */
[----:B------:R-:W-:-:S02]  /*4dd0*/  IMAD.MOV.U32 R180, RZ, RZ, R224 ;  /* 0x000000ffffb47224 */ /* 0x000fc400078e00e0 */
[----:B------:R-:W-:Y:S01]  /*4de0*/  IMAD.MOV.U32 R181, RZ, RZ, R223 ;  /* 0x000000ffffb57224 */ /* 0x000fe200078e00df */
[----:B------:R0:W-:Y:S01]  /*4df0*/  STS.128 [R3+UR5], R176 ;  /* 0x000000b003007988 */ /* 0x0001e20008000c05 */
[----:B------:R-:W-:-:S05]  /*4e00*/  IMAD.MOV.U32 R183, RZ, RZ, R221 ;  /* 0x000000ffffb77224 */ /* 0x000fca00078e00dd */
[----:B------:R-:W-:Y:S01]  /*4e10*/  STS.128 [R3+UR5+0x1800], R180 ;  /* 0x001800b403007988 */ /* 0x000fe20008000c05 */
[----:B0-----:R-:W-:Y:S01]  /*4e20*/  MOV R176, R228 ;  /* 0x000000e400b07202 */ /* 0x001fe20000000f00 */
[----:B------:R-:W-:Y:S01]  /*4e30*/  IMAD.MOV.U32 R177, RZ, RZ, R227 ;  /* 0x000000ffffb17224 */ /* 0x000fe200078e00e3 */
[----:B------:R-:W-:Y:S01]  /*4e40*/  MOV R179, R225 ;  /* 0x000000e100b37202 */ /* 0x000fe20000000f00 */
[----:B------:R-:W-:-:S05]  /*4e50*/  IMAD.MOV.U32 R178, RZ, RZ, R226 ;  /* 0x000000ffffb27224 */ /* 0x000fca00078e00e2 */
[----:B------:R-:W-:Y:S01]  /*4e60*/  STS.128 [R3+UR5+0x1000], R176 ;  /* 0x001000b003007988 */ /* 0x000fe20008000c05 */
[----:B------:R-:W-:Y:S01]  /*4e70*/  BAR.SYNC.DEFER_BLOCKING 0x0 ;  /* 0x0000000000007b1d */ /* 0x000fe20000010000 */
[----:B------:R-:W-:-:S05]  /*4e80*/  IMAD.MOV.U32 R240, RZ, RZ, R184 ;  /* 0x000000fffff07224 */ /* 0x000fca00078e00b8 */
[----:B------:R-:W0:Y:S04]  /*4e90*/  LDS.128 R236, [R0] ;  /* 0x0000000000ec7984 */ /* 0x000e280000000c00 */
[----:B------:R-:W1:Y:S04]  /*4ea0*/  LDS.128 R232, [R0+0x100] ;  /* 0x0001000000e87984 */ /* 0x000e680000000c00 */
[----:B------:R-:W2:Y:S04]  /*4eb0*/  LDS.128 R228, [R0+0x200] ;  /* 0x0002000000e47984 */ /* 0x000ea80000000c00 */
[----:B------:R-:W3:Y:S04]  /*4ec0*/  LDS.128 R224, [R0+0x300] ;  /* 0x0003000000e07984 */ /* 0x000ee80000000c00 */
[----:B------:R-:W4:Y:S04]  /*4ed0*/  LDS.128 R220, [R0+0x400] ;  /* 0x0004000000dc7984 */ /* 0x000f280000000c00 */
[----:B------:R-:W5:Y:S04]  /*4ee0*/  LDS.128 R216, [R0+0x500] ;  /* 0x0005000000d87984 */ /* 0x000f680000000c00 */
[----:B------:R-:W5:Y:S04]  /*4ef0*/  LDS.128 R180, [R0+0x600] ;  /* 0x0006000000b47984 */ /* 0x000f680000000c00 */
[----:B------:R-:W5:Y:S01]  /*4f00*/  LDS.128 R176, [R0+0x700] ;  /* 0x0007000000b07984 */ /* 0x000f620000000c00 */
[----:B------:R-:W-:Y:S01]  /*4f10*/  BAR.SYNC.DEFER_BLOCKING 0x0 ;  /* 0x0000000000007b1d */ /* 0x000fe20000010000 */
[----:B------:R-:W-:Y:S01]  /*4f20*/  IMAD.MOV.U32 R184, RZ, RZ, R185 ;  /* 0x000000ffffb87224 */ /* 0x000fe200078e00b9 */
[----:B------:R-:W-:Y:S01]  /*4f30*/  MOV R185, R187 ;  /* 0x000000bb00b97202 */ /* 0x000fe20000000f00 */
[----:B------:R-:W-:-:S03]  /*4f40*/  IMAD.MOV.U32 R187, RZ, RZ, R203 ;  /* 0x000000ffffbb7224 */ /* 0x000fc600078e00cb */
[----:B------:R0:W-:Y:S04]  /*4f50*/  STS.128 [R2+UR5+0x800], R244 ;  /* 0x000800f402007988 */ /* 0x0001e80008000c05 */
[----:B------:R1:W-:Y:S01]  /*4f60*/  STS.128 [R2+UR5], R240 ;  /* 0x000000f002007988 */ /* 0x0003e20008000c05 */
[----:B0-----:R-:W-:Y:S01]  /*4f70*/  IMAD.MOV.U32 R247, RZ, RZ, R251 ;  /* 0x000000fffff77224 */ /* 0x001fe200078e00fb */
[----:B------:R-:W-:Y:S01]  /*4f80*/  MOV R251, R210 ;  /* 0x000000d200fb7202 */ /* 0x000fe20000000f00 */
[----:B-1----:R-:W-:Y:S01]  /*4f90*/  IMAD.MOV.U32 R240, RZ, RZ, R196 ;  /* 0x000000fffff07224 */ /* 0x002fe200078e00c4 */
[----:B------:R-:W-:Y:S01]  /*4fa0*/  MOV R242, R212 ;  /* 0x000000d400f27202 */ /* 0x000fe20000000f00 */
[----:B------:R-:W-:Y:S02]  /*4fb0*/  IMAD.MOV.U32 R241, RZ, RZ, R198 ;  /* 0x000000fffff17224 */ /* 0x000fe400078e00c6 */
[----:B------:R-:W-:Y:S01]  /*4fc0*/  IMAD.MOV.U32 R243, RZ, RZ, R214 ;  /* 0x000000fffff37224 */ /* 0x000fe200078e00d6 */
[----:B------:R-:W-:Y:S04]  /*4fd0*/  STS.128 [R2+UR5+0x1000], R248 ;  /* 0x001000f802007988 */ /* 0x000fe80008000c05 */
[----:B------:R-:W-:Y:S04]  /*4fe0*/  STS.128 [R2+UR5+0x1800], R240 ;  /* 0x001800f002007988 */ /* 0x000fe80008000c05 */
[----:B------:R0:W-:Y:S02]  /*4ff0*/  STS.128 [R3+UR5], R184 ;  /* 0x000000b803007988 */ /* 0x0001e40008000c05 */
[----:B0-----:R-:W-:Y:S01]  /*5000*/  MOV R184, R189 ;  /* 0x000000bd00b87202 */ /* 0x001fe20000000f00 */
[----:B------:R-:W-:Y:S01]  /*5010*/  IMAD.MOV.U32 R185, RZ, RZ, R191 ;  /* 0x000000ffffb97224 */ /* 0x000fe200078e00bf */
[----:B------:R-:W-:Y:S01]  /*5020*/  MOV R187, R207 ;  /* 0x000000cf00bb7202 */ /* 0x000fe20000000f00 */
[----:B------:R-:W-:-:S02]  /*5030*/  IMAD.MOV.U32 R189, RZ, RZ, R195 ;  /* 0x000000ffffbd7224 */ /* 0x000fc400078e00c3 */
        /* <DEDUP_REMOVED lines=15> */
[----:B------:R-:W0:Y:S04]  /*5130*/  LDS.128 R212, [R0] ;  /* 0x0000000000d47984 */ /* 0x000e280000000c00 */
[----:B------:R-:W1:Y:S04]  /*5140*/  LDS.128 R208, [R0+0x100] ;  /* 0x0001000000d07984 */ /* 0x000e680000000c00 */
[----:B------:R-:W1:Y:S04]  /*5150*/  LDS.128 R204, [R0+0x200] ;  /* 0x0002000000cc7984 */ /* 0x000e680000000c00 */
[----:B------:R-:W1:Y:S04]  /*5160*/  LDS.128 R200, [R0+0x300] ;  /* 0x0003000000c87984 */ /* 0x000e680000000c00 */
[----:B------:R-:W1:Y:S04]  /*5170*/  LDS.128 R196, [R0+0x400] ;  /* 0x0004000000c47984 */ /* 0x000e680000000c00 */
[----:B------:R-:W1:Y:S04]  /*5180*/  LDS.128 R192, [R0+0x500] ;  /* 0x0005000000c07984 */ /* 0x000e680000000c00 */
[----:B------:R-:W1:Y:S04]  /*5190*/  LDS.128 R188, [R0+0x600] ;  /* 0x0006000000bc7984 */ /* 0x000e680000000c00 */
[----:B------:R-:W1:Y:S01]  /*51a0*/  LDS.128 R184, [R0+0x700] ;  /* 0x0007000000b87984 */ /* 0x000e620000000c00 */
[----:B------:R-:W-:Y:S01]  /*51b0*/  BAR.SYNC.DEFER_BLOCKING 0x0 ;  /* 0x0000000000007b1d */ /* 0x000fe20000010000 */
        /* <DEDUP_REMOVED lines=8> */
[----:B------:R-:W-:Y:S01]  /*5240*/  IMAD.MOV.U32 R244, RZ, RZ, R124 ;  /* 0x000000fffff47224 */ /* 0x000fe200078e007c */
[----:B------:R2:W-:Y:S04]  /*5250*/  STS.128 [R2+UR5+0x1000], R248 ;  /* 0x001000f802007988 */ /* 0x0005e80008000c05 */
[----:B------:R3:W-:Y:S01]  /*5260*/  STS.128 [R2+UR5], R240 ;  /* 0x000000f002007988 */ /* 0x0007e20008000c05 */
[----:B------:R-:W-:-:S03]  /*5270*/  IMAD.MOV.U32 R124, RZ, RZ, R129 ;  /* 0x000000ffff7c7224 */ /* 0x000fc600078e0081 */
[----:B------:R-:W-:Y:S01]  /*5280*/  STS.128 [R2+UR5+0x800], R244 ;  /* 0x000800f402007988 */ /* 0x000fe20008000c05 */
[----:B--2---:R-:W-:Y:S02]  /*5290*/  IMAD.MOV.U32 R250, RZ, RZ, R136 ;  /* 0x000000fffffa7224 */ /* 0x004fe400078e0088 */
[----:B------:R-:W-:Y:S01]  /*52a0*/  IMAD.MOV.U32 R136, RZ, RZ, R120 ;  /* 0x000000ffff887224 */ /* 0x000fe200078e0078 */
[----:B------:R-:W-:Y:S01]  /*52b0*/  MOV R120, R121 ;  /* 0x0000007900787202 */ /* 0x000fe20000000f00 */
[----:B---3--:R-:W-:Y:S01]  /*52c0*/  IMAD.MOV.U32 R240, RZ, RZ, R132 ;  /* 0x000000fffff07224 */ /* 0x008fe200078e0084 */
[----:B------:R-:W-:Y:S01]  /*52d0*/  MOV R251, R122 ;  /* 0x0000007a00fb7202 */ /* 0x000fe20000000f00 */
[----:B------:R-:W-:Y:S01]  /*52e0*/  IMAD.MOV.U32 R242, RZ, RZ, R148 ;  /* 0x000000fffff27224 */ /* 0x000fe200078e0094 */
[----:B------:R-:W-:Y:S01]  /*52f0*/  MOV R241, R134 ;  /* 0x0000008600f17202 */ /* 0x000fe20000000f00 */
[----:B------:R-:W-:Y:S02]  /*5300*/  IMAD.MOV.U32 R243, RZ, RZ, R150 ;  /* 0x000000fffff37224 */ /* 0x000fe400078e0096 */
[----:B------:R-:W-:Y:S01]  /*5310*/  IMAD.MOV.U32 R121, RZ, RZ, R123 ;  /* 0x000000ffff797224 */ /* 0x000fe200078e007b */
[----:B------:R-:W-:Y:S01]  /*5320*/  MOV R123, R139 ;  /* 0x0000008b007b7202 */ /* 0x000fe20000000f00 */
[----:B------:R-:W-:Y:S01]  /*5330*/  IMAD.MOV.U32 R122, RZ, RZ, R137 ;  /* 0x000000ffff7a7224 */ /* 0x000fe200078e0089 */
[----:B------:R-:W-:Y:S01]  /*5340*/  STS.128 [R2+UR5+0x1800], R240 ;  /* 0x001800f002007988 */ /* 0x000fe20008000c05 */
[----:B------:R-:W-:-:S03]  /*5350*/  IMAD.MOV.U32 R126, RZ, RZ, R145 ;  /* 0x000000ffff7e7224 */ /* 0x000fc600078e0091 */
[----:B------:R2:W-:Y:S01]  /*5360*/  STS.128 [R3+UR5], R120 ;  /* 0x0000007803007988 */ /* 0x0005e20008000c05 */
[----:B------:R-:W-:Y:S01]  /*5370*/  MOV R128, R133 ;  /* 0x0000008500807202 */ /* 0x000fe20000000f00 */
[----:B------:R-:W-:Y:S02]  /*5380*/  IMAD.MOV.U32 R129, RZ, RZ, R135 ;  /* 0x000000ffff817224 */ /* 0x000fe400078e0087 */
[----:B------:R-:W-:Y:S02]  /*5390*/  IMAD.MOV.U32 R130, RZ, RZ, R149 ;  /* 0x000000ffff827224 */ /* 0x000fe400078e0095 */
[----:B--2---:R-:W-:Y:S01]  /*53a0*/  IMAD.MOV.U32 R120, RZ, RZ, R125 ;  /* 0x000000ffff787224 */ /* 0x004fe200078e007d */
[----:B------:R-:W-:Y:S01]  /*53b0*/  MOV R125, R131 ;  /* 0x00000083007d7202 */ /* 0x000fe20000000f00 */
[----:B------:R-:W-:Y:S01]  /*53c0*/  IMAD.MOV.U32 R121, RZ, RZ, R127 ;  /* 0x000000ffff797224 */ /* 0x000fe200078e007f */
[----:B------:R-:W-:Y:S01]  /*53d0*/  MOV R122, R141 ;  /* 0x0000008d007a7202 */ /* 0x000fe20000000f00 */
[----:B------:R-:W-:Y:S01]  /*53e0*/  IMAD.MOV.U32 R123, RZ, RZ, R143 ;  /* 0x000000ffff7b7224 */ /* 0x000fe200078e008f */
[----:B------:R-:W-:Y:S01]  /*53f0*/  MOV R131, R151 ;  /* 0x0000009700837202 */ /* 0x000fe20000000f00 */
[----:B------:R-:W-:-:S03]  /*5400*/  IMAD.MOV.U32 R127, RZ, RZ, R147 ;  /* 0x000000ffff7f7224 */ /* 0x000fc600078e0093 */
[----:B------:R-:W-:Y:S04]  /*5410*/  STS.128 [R3+UR5+0x800], R120 ;  /* 0x0008007803007988 */ /* 0x000fe80008000c05 */
[----:B------:R-:W-:Y:S04]  /*5420*/  STS.128 [R3+UR5+0x1000], R124 ;  /* 0x0010007c03007988 */ /* 0x000fe80008000c05 */
[----:B------:R-:W-:Y:S01]  /*5430*/  STS.128 [R3+UR5+0x1800], R128 ;  /* 0x0018008003007988 */ /* 0x000fe20008000c05 */
[----:B------:R-:W-:Y:S01]  /*5440*/  BAR.SYNC.DEFER_BLOCKING 0x0 ;  /* 0x0000000000007b1d */ /* 0x000fe20000010000 */
[----:B------:R-:W-:Y:S01]  /*5450*/  IMAD.MOV.U32 R240, RZ, RZ, R56 ;  /* 0x000000fffff07224 */ /* 0x000fe200078e0038 */
[----:B------:R-:W-:Y:S01]  /*5460*/  MOV R241, R58 ;  /* 0x0000003a00f17202 */ /* 0x000fe20000000f00 */
[----:B------:R-:W-:Y:S01]  /*5470*/  IMAD.MOV.U32 R242, RZ, RZ, R72 ;  /* 0x000000fffff27224 */ /* 0x000fe200078e0048 */
[----:B------:R-:W-:Y:S01]  /*5480*/  MOV R72, R136 ;  /* 0x0000008800487202 */ /* 0x000fe20000000f00 */
[----:B------:R-:W-:-:S02]  /*5490*/  IMAD.MOV.U32 R56, RZ, RZ, R140 ;  /* 0x000000ffff387224 */ /* 0x000fc400078e008c */
[----:B------:R-:W-:Y:S01]  /*54a0*/  IMAD.MOV.U32 R58, RZ, RZ, R138 ;  /* 0x000000ffff3a7224 */ /* 0x000fe200078e008a */
[----:B------:R-:W2:Y:S04]  /*54b0*/  LDS.128 R148, [R0] ;  /* 0x0000000000947984 */ /* 0x000ea80000000c00 */
[----:B------:R-:W3:Y:S04]  /*54c0*/  LDS.128 R144, [R0+0x100] ;  /* 0x0001000000907984 */ /* 0x000ee80000000c00 */
[----:B------:R-:W3:Y:S04]  /*54d0*/  LDS.128 R140, [R0+0x200] ;  /* 0x00020000008c7984 */ /* 0x000ee80000000c00 */
[----:B------:R-:W3:Y:S04]  /*54e0*/  LDS.128 R136, [R0+0x300] ;  /* 0x0003000000887984 */ /* 0x000ee80000000c00 */
[----:B------:R-:W3:Y:S04]  /*54f0*/  LDS.128 R124, [R0+0x400] ;  /* 0x00040000007c7984 */ /* 0x000ee80000000c00 */
[----:B------:R-:W3:Y:S04]  /*5500*/  LDS.128 R120, [R0+0x500] ;  /* 0x0005000000787984 */ /* 0x000ee80000000c00 */
[----:B------:R-:W3:Y:S04]  /*5510*/  LDS.128 R132, [R0+0x600] ;  /* 0x0006000000847984 */ /* 0x000ee80000000c00 */
[----:B------:R-:W3:Y:S01]  /*5520*/  LDS.128 R128, [R0+0x700] ;  /* 0x0007000000807984 */ /* 0x000ee20000000c00 */
[----:B------:R-:W-:Y:S01]  /*5530*/  IMAD.MOV.U32 R244, RZ, RZ, R60 ;  /* 0x000000fffff47224 */ /* 0x000fe200078e003c */
[----:B------:R-:W-:Y:S01]  /*5540*/  MOV R245, R62 ;  /* 0x0000003e00f57202 */ /* 0x000fe20000000f00 */
[----:B------:R-:W-:-:S02]  /*5550*/  IMAD.MOV.U32 R246, RZ, RZ, R76 ;  /* 0x000000fffff67224 */ /* 0x000fc400078e004c */
[----:B------:R-:W-:Y:S01]  /*5560*/  IMAD.MOV.U32 R247, RZ, RZ, R78 ;  /* 0x000000fffff77224 */ /* 0x000fe200078e004e */
[----:B------:R-:W-:Y:S01]  /*5570*/  BAR.SYNC.DEFER_BLOCKING 0x0 ;  /* 0x0000000000007b1d */ /* 0x000fe20000010000 */
[----:B------:R-:W-:-:S05]  /*5580*/  IMAD.MOV.U32 R243, RZ, RZ, R74 ;  /* 0x000000fffff37224 */ /* 0x000fca00078e004a */
[----:B------:R-:W4:Y:S04]  /*5590*/  LDL.LU R74, [R1+0x34] ;  /* 0x00003400014a7983 */ /* 0x000f280000300800 */
[----:B------:R-:W5:Y:S04]  /*55a0*/  LDL.LU R76, [R1+0x38] ;  /* 0x00003800014c7983 */ /* 0x000f680000300800 */
[----:B------:R0:W-:Y:S04]  /*55b0*/  STS.128 [R2+UR5+0x800], R244 ;  /* 0x000800f402007988 */ /* 0x0001e80008000c05 */
[----:B0-----:R-:W2:Y:S04]  /*55c0*/  LDL.LU.64 R244, [R1+0x220] ;  /* 0x0002200001f47983 */ /* 0x001ea80000300a00 */
[----:B------:R-:W3:Y:S01]  /*55d0*/  LDL.LU.64 R246, [R1+0x248] ;  /* 0x0002480001f67983 */ /* 0x000ee20000300a00 */
[----:B------:R-:W-:-:S02]  /*55e0*/  MOV R78, R250 ;  /* 0x000000fa004e7202 */ /* 0x000fc40000000f00 */
[----:B------:R-:W-:Y:S01]  /*55f0*/  MOV R250, R80 ;  /* 0x0000005000fa7202 */ /* 0x000fe20000000f00 */
[----:B------:R0:W-:Y:S01]  /*5600*/  STS.128 [R2+UR5], R240 ;  /* 0x000000f002007988 */ /* 0x0001e20008000c05 */
[----:B------:R-:W-:Y:S02]  /*5610*/  IMAD.MOV.U32 R80, RZ, RZ, R251 ;  /* 0x000000ffff507224 */ /* 0x000fe400078e00fb */
[----:B------:R-:W-:Y:S01]  /*5620*/  IMAD.MOV.U32 R251, RZ, RZ, R82 ;  /* 0x000000fffffb7224 */ /* 0x000fe200078e0052 */
[----:B------:R-:W-:Y:S01]  /*5630*/  MOV R82, R72 ;  /* 0x0000004800527202 */ /* 0x000fe20000000f00 */
[----:B------:R-:W-:Y:S02]  /*5640*/  IMAD.MOV.U32 R248, RZ, RZ, R64 ;  /* 0x000000fffff87224 */ /* 0x000fe400078e0040 */
[----:B------:R-:W-:Y:S02]  /*5650*/  IMAD.MOV.U32 R249, RZ, RZ, R66 ;  /* 0x000000fffff97224 */ /* 0x000fe400078e0042 */
[----:B------:R-:W-:Y:S01]  /*5660*/  IMAD.MOV.U32 R72, RZ, RZ, R58 ;  /* 0x000000ffff487224 */ /* 0x000fe200078e003a */
[----:B------:R-:W-:Y:S01]  /*5670*/  MOV R58, R73 ;  /* 0x00000049003a7202 */ /* 0x000fe20000000f00 */
[----:B0-----:R-:W-:Y:S01]  /*5680*/  IMAD.MOV.U32 R240, RZ, RZ, R68 ;  /* 0x000000fffff07224 */ /* 0x001fe200078e0044 */
[----:B------:R-:W-:Y:S01]  /*5690*/  MOV R68, R56 ;  /* 0x0000003800447202 */ /* 0x000fe20000000f00 */
[----:B------:R-:W-:Y:S01]  /*56a0*/  IMAD.MOV.U32 R56, RZ, RZ, R57 ;  /* 0x000000ffff387224 */ /* 0x000fe200078e0039 */
[----:B------:R-:W-:Y:S01]  /*56b0*/  MOV R243, R86 ;  /* 0x0000005600f37202 */ /* 0x000fe20000000f00 */
[----:B------:R-:W-:-:S02]  /*56c0*/  IMAD.MOV.U32 R241, RZ, RZ, R70 ;  /* 0x000000fffff17224 */ /* 0x000fc400078e0046 */
[----:B------:R-:W-:Y:S02]  /*56d0*/  IMAD.MOV.U32 R242, RZ, RZ, R84 ;  /* 0x000000fffff27224 */ /* 0x000fe400078e0054 */
[----:B------:R-:W-:Y:S02]  /*56e0*/  IMAD.MOV.U32 R57, RZ, RZ, R59 ;  /* 0x000000ffff397224 */ /* 0x000fe400078e003b */
[----:B------:R-:W-:Y:S01]  /*56f0*/  IMAD.MOV.U32 R59, RZ, RZ, R75 ;  /* 0x000000ffff3b7224 */ /* 0x000fe200078e004b */
[----:B------:R0:W-:Y:S01]  /*5700*/  STS.128 [R2+UR5+0x1000], R248 ;  /* 0x001000f802007988 */ /* 0x0001e20008000c05 */
[----:B------:R-:W-:-:S03]  /*5710*/  MOV R60, R65 ;  /* 0x00000041003c7202 */ /* 0x000fc60000000f00 */
[----:B------:R-:W-:Y:S01]  /*5720*/  STS.128 [R2+UR5+0x1800], R240 ;  /* 0x001800f002007988 */ /* 0x000fe20008000c05 */
[----:B------:R-:W-:-:S03]  /*5730*/  IMAD.MOV.U32 R62, RZ, RZ, R81 ;  /* 0x000000ffff3e7224 */ /* 0x000fc600078e0051 */
[----:B------:R1:W-:Y:S01]  /*5740*/  STS.128 [R3+UR5], R56 ;  /* 0x0000003803007988 */ /* 0x0003e20008000c05 */
[----:B------:R-:W-:Y:S01]  /*5750*/  IMAD.MOV.U32 R64, RZ, RZ, R69 ;  /* 0x000000ffff407224 */ /* 0x000fe200078e0045 */
[----:B------:R-:W-:Y:S01]  /*5760*/  MOV R66, R85 ;  /* 0x0000005500427202 */ /* 0x000fe20000000f00 */
[----:B------:R-:W-:Y:S01]  /*5770*/  IMAD.MOV.U32 R65, RZ, RZ, R71 ;  /* 0x000000ffff417224 */ /* 0x000fe200078e0047 */
[----:B0-----:R-:W4:Y:S04]  /*5780*/  LDL.LU.64 R248, [R1+0x230] ;  /* 0x0002300001f87983 */ /* 0x001f280000300a00 */
[----:B------:R-:W2:Y:S01]  /*5790*/  LDL.LU.64 R250, [R1+0x228] ;  /* 0x0002280001fa7983 */ /* 0x000ea20000300a00 */
[----:B-1----:R-:W-:Y:S01]  /*57a0*/  IMAD.MOV.U32 R56, RZ, RZ, R61 ;  /* 0x000000ffff387224 */ /* 0x002fe200078e003d */
[----:B------:R-:W-:Y:S01]  /*57b0*/  MOV R57, R63 ;  /* 0x0000003f00397202 */ /* 0x000fe20000000f00 */
[----:B------:R-:W-:Y:S01]  /*57c0*/  IMAD.MOV.U32 R61, RZ, RZ, R67 ;  /* 0x000000ffff3d7224 */ /* 0x000fe200078e0043 */
[----:B------:R-:W-:Y:S01]  /*57d0*/  MOV R63, R83 ;  /* 0x00000053003f7202 */ /* 0x000fe20000000f00 */
[----:B------:R-:W-:Y:S01]  /*57e0*/  IMAD.MOV.U32 R58, RZ, RZ, R77 ;  /* 0x000000ffff3a7224 */ /* 0x000fe200078e004d */
[----:B------:R-:W5:Y:S01]  /*57f0*/  LDL.LU.64 R240, [R1+0x240] ;  /* 0x0002400001f07983 */ /* 0x000f620000300a00 */
[----:B------:R-:W-:-:S02]  /*5800*/  IMAD.MOV.U32 R59, RZ, RZ, R79 ;  /* 0x000000ffff3b7224 */ /* 0x000fc400078e004f */
[----:B------:R-:W-:Y:S01]  /*5810*/  IMAD.MOV.U32 R67, RZ, RZ, R87 ;  /* 0x000000ffff437224 */ /* 0x000fe200078e0057 */
[----:B------:R-:W-:Y:S04]  /*5820*/  STS.128 [R3+UR5+0x1000], R60 ;  /* 0x0010003c03007988 */ /* 0x000fe80008000c05 */
[----:B------:R-:W-:Y:S04]  /*5830*/  STS.128 [R3+UR5+0x800], R56 ;  /* 0x0008003803007988 */ /* 0x000fe80008000c05 */
[----:B------:R-:W-:Y:S01]  /*5840*/  STS.128 [R3+UR5+0x1800], R64 ;  /* 0x0018004003007988 */ /* 0x000fe20008000c05 */
[----:B------:R-:W-:Y:S06]  /*5850*/  BAR.SYNC.DEFER_BLOCKING 0x0 ;  /* 0x0000000000007b1d */ /* 0x000fec0000010000 */
[----:B------:R-:W4:Y:S04]  /*5860*/  LDL.LU.64 R242, [R1+0x238] ;  /* 0x0002380001f27983 */ /* 0x000f280000300a00 */
[----:B------:R-:W2:Y:S04]  /*5870*/  LDL.LU R2, [R1+0x28] ;  /* 0x0000280001027983 */ /* 0x000ea80000300800 */
[----:B------:R-:W2:Y:S04]  /*5880*/  LDL.LU R75, [R1+0x20] ;  /* 0x00002000014b7983 */ /* 0x000ea80000300800 */
[----:B------:R-:W2:Y:S04]  /*5890*/  LDL.LU R77, [R1+0x30] ;  /* 0x00003000014d7983 */ /* 0x000ea80000300800 */
[----:B------:R-:W2:Y:S04]  /*58a0*/  LDL.LU R86, [R1+0x10] ;  /* 0x0000100001567983 */ /* 0x000ea80000300800 */
[----:B------:R-:W2:Y:S04]  /*58b0*/  LDL.LU R84, [R1+0x18] ;  /* 0x0000180001547983 */ /* 0x000ea80000300800 */
[----:B------:R-:W2:Y:S04]  /*58c0*/  LDL.LU R70, [R1+0x24] ;  /* 0x0000240001467983 */ /* 0x000ea80000300800 */
[----:B------:R-:W-:Y:S04]  /*58d0*/  LDS.128 R56, [R0+0x500] ;  /* 0x0005000000387984 */ /* 0x000fe80000000c00 */
[----:B------:R-:W-:Y:S04]  /*58e0*/  LDS.128 R60, [R0+0x600] ;  /* 0x00060000003c7984 */ /* 0x000fe80000000c00 */
[----:B------:R-:W-:Y:S04]  /*58f0*/  LDS.128 R64, [R0+0x700] ;  /* 0x0007000000407984 */ /* 0x000fe80000000c00 */
[----:B---3--:R0:W-:Y:S04]  /*5900*/  STG.E desc[UR20][R246.64], R68 ;  /* 0x00000044f6007986 */ /* 0x0081e8000c101914 */
[----:B------:R-:W-:Y:S04]  /*5910*/  STG.E desc[UR20][R246.64+0x80], R72 ;  /* 0x00008048f6007986 */ /* 0x000fe8000c101914 */
[----:B------:R-:W-:Y:S04]  /*5920*/  STG.E desc[UR20][R246.64+0x100], R236 ;  /* 0x000100ecf6007986 */ /* 0x000fe8000c101914 */
[----:B------:R1:W-:Y:S04]  /*5930*/  STG.E desc[UR20][R246.64+0x180], R238 ;  /* 0x000180eef6007986 */ /* 0x0003e8000c101914 */
[----:B0-----:R-:W3:Y:S04]  /*5940*/  LDL.LU R68, [R1+0x2c] ;  /* 0x00002c0001447983 */ /* 0x001ee80000300800 */
[----:B-1----:R-:W3:Y:S04]  /*5950*/  LDL.LU.64 R246, [R1+0x218] ;  /* 0x0002180001f67983 */ /* 0x002ee80000300a00 */
[----:B------:R-:W3:Y:S04]  /*5960*/  LDL.LU.64 R72, [R1+0x210] ;  /* 0x0002100001487983 */ /* 0x000ee80000300a00 */
[----:B-----5:R0:W-:Y:S04]  /*5970*/  STG.E desc[UR20][R240.64], R82 ;  /* 0x00000052f0007986 */ /* 0x0201e8000c101914 */
[----:B------:R1:W-:Y:S04]  /*5980*/  STG.E desc[UR20][R240.64+0x80], R80 ;  /* 0x00008050f0007986 */ /* 0x0003e8000c101914 */
[----:B------:R-:W-:Y:S04]  /*5990*/  STG.E desc[UR20][R240.64+0x100], R232 ;  /* 0x000100e8f0007986 */ /* 0x000fe8000c101914 */
[----:B0-----:R-:W5:Y:S04]  /*59a0*/  LDL.LU R82, [R1+0x14] ;  /* 0x0000140001527983 */ /* 0x001f680000300800 */
[----:B-1----:R-:W5:Y:S04]  /*59b0*/  LDL.LU R80, [R1+0x1c] ;  /* 0x00001c0001507983 */ /* 0x002f680000300800 */
[----:B------:R0:W-:Y:S04]  /*59c0*/  STG.E desc[UR20][R240.64+0x180], R234 ;  /* 0x000180eaf0007986 */ /* 0x0001e8000c101914 */
[----:B----4-:R1:W-:Y:S04]  /*59d0*/  STG.E desc[UR20][R242.64], R78 ;  /* 0x0000004ef2007986 */ /* 0x0103e8000c101914 */
[----:B------:R4:W-:Y:S04]  /*59e0*/  STG.E desc[UR20][R242.64+0x80], R76 ;  /* 0x0000804cf2007986 */ /* 0x0009e8000c101914 */
[----:B0-----:R-:W5:Y:S04]  /*59f0*/  LDL.LU.64 R240, [R1+0x208] ;  /* 0x0002080001f07983 */ /* 0x001f680000300a00 */
[----:B-1----:R-:W5:Y:S04]  /*5a00*/  LDL.LU R78, [R1] ;  /* 0x00000000014e7983 */ /* 0x002f680000300800 */
[----:B----4-:R-:W4:Y:S04]  /*5a10*/  LDL.LU R76, [R1+0x8] ;  /* 0x00000800014c7983 */ /* 0x010f280000300800 */
[----:B------:R-:W-:Y:S04]  /*5a20*/  STG.E desc[UR20][R242.64+0x100], R237 ;  /* 0x000100edf2007986 */ /* 0x000fe8000c101914 */
[----:B------:R0:W-:Y:S04]  /*5a30*/  STG.E desc[UR20][R242.64+0x180], R239 ;  /* 0x000180eff2007986 */ /* 0x0001e8000c101914 */
[----:B--2---:R-:W-:Y:S04]  /*5a40*/  STG.E desc[UR20][R248.64], R77 ;  /* 0x0000004df8007986 */ /* 0x004fe8000c101914 */
[----:B------:R1:W-:Y:S04]  /*5a50*/  STG.E desc[UR20][R248.64+0x80], R74 ;  /* 0x0000804af8007986 */ /* 0x0003e8000c101914 */
[----:B0-----:R-:W2:Y:S04]  /*5a60*/  LDL.LU.64 R242, [R1+0x200] ;  /* 0x0002000001f27983 */ /* 0x001ea80000300a00 */
[----:B------:R-:W-:Y:S04]  /*5a70*/  STG.E desc[UR20][R248.64+0x100], R233 ;  /* 0x000100e9f8007986 */ /* 0x000fe8000c101914 */
[----:B------:R0:W-:Y:S04]  /*5a80*/  STG.E desc[UR20][R248.64+0x180], R235 ;  /* 0x000180ebf8007986 */ /* 0x0001e8000c101914 */
[----:B-1----:R-:W2:Y:S04]  /*5a90*/  LDL.LU R74, [R1+0x4] ;  /* 0x00000400014a7983 */ /* 0x002ea80000300800 */
[----:B------:R-:W-:Y:S04]  /*5aa0*/  STG.E desc[UR20][R250.64], R75 ;  /* 0x0000004bfa007986 */ /* 0x000fe8000c101914 */
[----:B0-----:R-:W2:Y:S04]  /*5ab0*/  LDL.LU.64 R248, [R1+0x1f8] ;  /* 0x0001f80001f87983 */ /* 0x001ea80000300a00 */
[----:B------:R-:W-:Y:S04]  /*5ac0*/  STG.E desc[UR20][R250.64+0x80], R2 ;  /* 0x00008002fa007986 */ /* 0x000fe8000c101914 */
[----:B------:R-:W-:Y:S04]  /*5ad0*/  STG.E desc[UR20][R250.64+0x100], R228 ;  /* 0x000100e4fa007986 */ /* 0x000fe8000c101914 */
[----:B------:R0:W-:Y:S04]  /*5ae0*/  STG.E desc[UR20][R250.64+0x180], R230 ;  /* 0x000180e6fa007986 */ /* 0x0001e8000c101914 */
[----:B------:R-:W-:Y:S04]  /*5af0*/  STG.E desc[UR20][R244.64], R86 ;  /* 0x00000056f4007986 */ /* 0x000fe8000c101914 */
[----:B------:R-:W-:Y:S04]  /*5b00*/  STG.E desc[UR20][R244.64+0x80], R84 ;  /* 0x00008054f4007986 */ /* 0x000fe8000c101914 */
[----:B0-----:R-:W2:Y:S04]  /*5b10*/  LDL.LU.64 R250, [R1+0x1f0] ;  /* 0x0001f00001fa7983 */ /* 0x001ea80000300a00 */
[----:B------:R-:W-:Y:S04]  /*5b20*/  STG.E desc[UR20][R244.64+0x100], R224 ;  /* 0x000100e0f4007986 */ /* 0x000fe8000c101914 */
[----:B------:R0:W-:Y:S04]  /*5b30*/  STG.E desc[UR20][R244.64+0x180], R226 ;  /* 0x000180e2f4007986 */ /* 0x0001e8000c101914 */
[----:B0-----:R-:W2:Y:S04]  /*5b40*/  LDL.LU.64 R244, [R1+0x1e8] ;  /* 0x0001e80001f47983 */ /* 0x001ea80000300a00 */
[----:B---3--:R-:W-:Y:S04]  /*5b50*/  STG.E desc[UR20][R246.64], R70 ;  /* 0x00000046f6007986 */ /* 0x008fe8000c101914 */
[----:B------:R-:W-:Y:S04]  /*5b60*/  STG.E desc[UR20][R246.64+0x80], R68 ;  /* 0x00008044f6007986 */ /* 0x000fe8000c101914 */
[----:B------:R-:W-:Y:S04]  /*5b70*/  STG.E desc[UR20][R246.64+0x100], R229 ;  /* 0x000100e5f6007986 */ /* 0x000fe8000c101914 */
[----:B------:R0:W-:Y:S04]  /*5b80*/  STG.E desc[UR20][R246.64+0x180], R231 ;  /* 0x000180e7f6007986 */ /* 0x0001e8000c101914 */
[----:B0-----:R-:W3:Y:S04]  /*5b90*/  LDL.LU.64 R246, [R1+0x1e0] ;  /* 0x0001e00001f67983 */ /* 0x001ee80000300a00 */
[----:B-----5:R-:W-:Y:S04]  /*5ba0*/  STG.E desc[UR20][R72.64], R82 ;  /* 0x0000005248007986 */ /* 0x020fe8000c101914 */
[----:B------:R-:W-:Y:S04]  /*5bb0*/  STG.E desc[UR20][R72.64+0x80], R80 ;  /* 0x0000805048007986 */ /* 0x000fe8000c101914 */
[----:B------:R-:W-:Y:S04]  /*5bc0*/  STG.E desc[UR20][R72.64+0x100], R225 ;  /* 0x000100e148007986 */ /* 0x000fe8000c101914 */
[----:B------:R0:W-:Y:S04]  /*5bd0*/  STG.E desc[UR20][R72.64+0x180], R227 ;  /* 0x000180e348007986 */ /* 0x0001e8000c101914 */
[----:B0-----:R-:W5:Y:S04]  /*5be0*/  LDL.LU.64 R72, [R1+0x1d8] ;  /* 0x0001d80001487983 */ /* 0x001f680000300a00 */
[----:B------:R-:W-:Y:S04]  /*5bf0*/  STG.E desc[UR20][R240.64], R78 ;  /* 0x0000004ef0007986 */ /* 0x000fe8000c101914 */
[----:B----4-:R-:W-:Y:S04]  /*5c00*/  STG.E desc[UR20][R240.64+0x80], R76 ;  /* 0x0000804cf0007986 */ /* 0x010fe8000c101914 */
[----:B------:R-:W-:Y:S04]  /*5c10*/  STG.E desc[UR20][R240.64+0x100], R220 ;  /* 0x000100dcf0007986 */ /* 0x000fe8000c101914 */
[----:B------:R0:W-:Y:S04]  /*5c20*/  STG.E desc[UR20][R240.64+0x180], R222 ;  /* 0x000180def0007986 */ /* 0x0001e8000c101914 */
[----:B--2---:R-:W-:Y:S04]  /*5c30*/  STG.E desc[UR20][R242.64], R12 ;  /* 0x0000000cf2007986 */ /* 0x004fe8000c101914 */
[----:B0-----:R-:W2:Y:S04]  /*5c40*/  LDL.LU.64 R240, [R1+0x1d0] ;  /* 0x0001d00001f07983 */ /* 0x001ea80000300a00 */
[----:B------:R-:W-:Y:S04]  /*5c50*/  STG.E desc[UR20][R242.64+0x80], R14 ;  /* 0x0000800ef2007986 */ /* 0x000fe8000c101914 */
[----:B------:R-:W-:Y:S04]  /*5c60*/  STG.E desc[UR20][R242.64+0x100], R216 ;  /* 0x000100d8f2007986 */ /* 0x000fe8000c101914 */
[----:B------:R0:W-:Y:S04]  /*5c70*/  STG.E desc[UR20][R242.64+0x180], R218 ;  /* 0x000180daf2007986 */ /* 0x0001e8000c101914 */
[----:B------:R-:W-:Y:S04]  /*5c80*/  STG.E desc[UR20][R248.64], R74 ;  /* 0x0000004af8007986 */ /* 0x000fe8000c101914 */
[----:B------:R-:W-:Y:S04]  /*5c90*/  STG.E desc[UR20][R248.64+0x80], R252 ;  /* 0x000080fcf8007986 */ /* 0x000fe8000c101914 */
[----:B0-----:R-:W4:Y:S04]  /*5ca0*/  LDL.LU.64 R242, [R1+0x1c8] ;  /* 0x0001c80001f27983 */ /* 0x001f280000300a00 */
[----:B------:R-:W-:Y:S04]  /*5cb0*/  STG.E desc[UR20][R248.64+0x100], R221 ;  /* 0x000100ddf8007986 */ /* 0x000fe8000c101914 */
[----:B------:R0:W-:Y:S04]  /*5cc0*/  STG.E desc[UR20][R248.64+0x180], R223 ;  /* 0x000180dff8007986 */ /* 0x0001e8000c101914 */
[----:B------:R-:W-:Y:S04]  /*5cd0*/  STG.E desc[UR20][R250.64], R13 ;  /* 0x0000000dfa007986 */ /* 0x000fe8000c101914 */
[----:B0-----:R-:W4:Y:S04]  /*5ce0*/  LDL.LU.64 R248, [R1+0x1c0] ;  /* 0x0001c00001f87983 */ /* 0x001f280000300a00 */
        /* <DEDUP_REMOVED lines=8> */
[----:B------:R-:W-:Y:S04]  /*5d70*/  LDS.128 R12, [R0+0x200] ;  /* 0x00020000000c7984 */ /* 0x000fe80000000c00 */
[----:B0-----:R-:W4:Y:S04]  /*5d80*/  LDL.LU.64 R244, [R1+0x1b0] ;  /* 0x0001b00001f47983 */ /* 0x001f280000300a00 */
        /* <DEDUP_REMOVED lines=9> */
[----:B------:R-:W-:Y:S04]  /*5e20*/  LDS.128 R8, [R0+0x100] ;  /* 0x0001000000087984 */ /* 0x000fe80000000c00 */
[----:B0-----:R-:W5:Y:S04]  /*5e30*/  LDL.LU.64 R72, [R1+0x1a0] ;  /* 0x0001a00001487983 */ /* 0x001f680000300a00 */
[----:B--2---:R-:W-:Y:S04]  /*5e40*/  STG.E desc[UR20][R240.64], R5 ;  /* 0x00000005f0007986 */ /* 0x004fe8000c101914 */
[----:B------:R-:W-:Y:S04]  /*5e50*/  STG.E desc[UR20][R240.64+0x80], R7 ;  /* 0x00008007f0007986 */ /* 0x000fe8000c101914 */
[----:B------:R-:W-:Y:S04]  /*5e60*/  STG.E desc[UR20][R240.64+0x100], R177 ;  /* 0x000100b1f0007986 */ /* 0x000fe8000c101914 */
[----:B------:R0:W-:Y:S04]  /*5e70*/  STG.E desc[UR20][R240.64+0x180], R179 ;  /* 0x000180b3f0007986 */ /* 0x0001e8000c101914 */
[----:B------:R-:W1:Y:S04]  /*5e80*/  LDS.128 R4, [R0] ;  /* 0x0000000000047984 */ /* 0x000e680000000c00 */
[----:B0-----:R-:W2:Y:S04]  /*5e90*/  LDL.LU.64 R240, [R1+0x198] ;  /* 0x0001980001f07983 */ /* 0x001ea80000300a00 */
[----:B----4-:R-:W-:Y:S04]  /*5ea0*/  STG.E desc[UR20][R242.64], R172 ;  /* 0x000000acf2007986 */ /* 0x010fe8000c101914 */
        /* <DEDUP_REMOVED lines=29> */
[----:B--2---:R-:W-:Y:S04]  /*6080*/  STG.E desc[UR20][R240.64], R165 ;  /* 0x000000a5f0007986 */ /* 0x004fe8000c101914 */
[----:B------:R-:W-:Y:S04]  /*6090*/  STG.E desc[UR20][R240.64+0x80], R167 ;  /* 0x000080a7f0007986 */ /* 0x000fe8000c101914 */
[----:B------:R-:W-:Y:S04]  /*60a0*/  STG.E desc[UR20][R240.64+0x100], R205 ;  /* 0x000100cdf0007986 */ /* 0x000fe8000c101914 */
[----:B------:R0:W-:Y:S04]  /*60b0*/  STG.E desc[UR20][R240.64+0x180], R207 ;  /* 0x000180cff0007986 */ /* 0x0001e8000c101914 */
[----:B0-----:R-:W2:Y:S04]  /*60c0*/  LDL.LU.64 R240, [R1+0x160] ;  /* 0x0001600001f07983 */ /* 0x001ea80000300a00 */
[----:B----4-:R-:W-:Y:S04]  /*60d0*/  STG.E desc[UR20][R242.64], R161 ;  /* 0x000000a1f2007986 */ /* 0x010fe8000c101914 */
[----:B------:R-:W-:Y:S04]  /*60e0*/  STG.E desc[UR20][R242.64+0x80], R163 ;  /* 0x000080a3f2007986 */ /* 0x000fe8000c101914 */
        /* <DEDUP_REMOVED lines=37> */
[----:B------:R-:W-:Y:S04]  /*6340*/  LDS.128 R20, [R0+0x400] ;  /* 0x0004000000147984 */ /* 0x000fe80000000c00 */
[----:B0-----:R-:W4:Y:S04]  /*6350*/  LDL.LU.64 R242, [R1+0x120] ;  /* 0x0001200001f27983 */ /* 0x001f280000300a00 */
[----:B------:R-:W-:Y:S04]  /*6360*/  STG.E desc[UR20][R248.64], R17 ;  /* 0x00000011f8007986 */ /* 0x000fe8000c101914 */
[----:B------:R-:W-:Y:S04]  /*6370*/  STG.E desc[UR20][R248.64+0x80], R19 ;  /* 0x00008013f8007986 */ /* 0x000fe8000c101914 */
[----:B------:R-:W-:Y:S04]  /*6380*/  STG.E desc[UR20][R248.64+0x100], R185 ;  /* 0x000100b9f8007986 */ /* 0x000fe8000c101914 */
[----:B------:R0:W-:Y:S04]  /*6390*/  STG.E desc[UR20][R248.64+0x180], R187 ;  /* 0x000180bbf8007986 */ /* 0x0001e8000c101914 */
[----:B------:R-:W1:Y:S04]  /*63a0*/  LDS.128 R16, [R0+0x300] ;  /* 0x0003000000107984 */ /* 0x000e680000000c00 */
        /* <DEDUP_REMOVED lines=30> */
[----:B0-----:R-:W4:Y:S04]  /*6590*/  LDL.LU.64 R242, [R1+0xe8] ;  /* 0x0000e80001f27983 */ /* 0x001f280000300a00 */
[----:B------:R-:W-:Y:S04]  /*65a0*/  STG.E desc[UR20][R248.64], R109 ;  /* 0x0000006df8007986 */ /* 0x000fe8000c101914 */
        /* <DEDUP_REMOVED lines=22> */
[----:B------:R-:W-:Y:S04]  /*6710*/  STG.E desc[UR20][R72.64+0x180], R127 ;  /* 0x0001807f48007986 */ /* 0x000fe8000c101914 */
        /* <DEDUP_REMOVED lines=14> */
[----:B0-----:R-:W5:Y:S04]  /*6800*/  LDL.LU.64 R248, [R1+0xb0] ;  /* 0x0000b00001f87983 */ /* 0x001f680000300a00 */
[----:B------:R-:W-:Y:S04]  /*6810*/  STG.E desc[UR20][R250.64], R101 ;  /* 0x00000065fa007986 */ /* 0x000fe8000c101914 */
[----:B------:R-:W-:Y:S04]  /*6820*/  STG.E desc[UR20][R250.64+0x80], R103 ;  /* 0x00008067fa007986 */ /* 0x000fe8000c101914 */
[----:B------:R-:W-:Y:S04]  /*6830*/  STG.E desc[UR20][R250.64+0x100], R133 ;  /* 0x00010085fa007986 */ /* 0x000fe8000c101914 */
[----:B------:R0:W-:Y:S04]  /*6840*/  STG.E desc[UR20][R250.64+0x180], R135 ;  /* 0x00018087fa007986 */ /* 0x0001e8000c101914 */
[----:B------:R-:W-:Y:S04]  /*6850*/  STG.E desc[UR20][R244.64], R97 ;  /* 0x00000061f4007986 */ /* 0x000fe8000c101914 */
[----:B0-----:R-:W5:Y:S04]  /*6860*/  LDL.LU.64 R250, [R1+0xa8] ;  /* 0x0000a80001fa7983 */ /* 0x001f680000300a00 */
[----:B------:R-:W-:Y:S04]  /*6870*/  STG.E desc[UR20][R244.64+0x80], R99 ;  /* 0x00008063f4007986 */ /* 0x000fe8000c101914 */
[----:B------:R-:W-:Y:S04]  /*6880*/  STG.E desc[UR20][R244.64+0x100], R129 ;  /* 0x00010081f4007986 */ /* 0x000fe8000c101914 */
[----:B------:R0:W-:Y:S04]  /*6890*/  STG.E desc[UR20][R244.64+0x180], R131 ;  /* 0x00018083f4007986 */ /* 0x0001e8000c101914 */
[----:B0-----:R-:W5:Y:S04]  /*68a0*/  LDL.LU.64 R244, [R1+0xa0] ;  /* 0x0000a00001f47983 */ /* 0x001f680000300a00 */
[----:B---3--:R-:W-:Y:S04]  /*68b0*/  STG.E desc[UR20][R246.64], R32 ;  /* 0x00000020f6007986 */ /* 0x008fe8000c101914 */
[----:B------:R-:W-:Y:S04]  /*68c0*/  STG.E desc[UR20][R246.64+0x80], R34 ;  /* 0x00008022f6007986 */ /* 0x000fe8000c101914 */
[----:B-1----:R-:W-:Y:S04]  /*68d0*/  STG.E desc[UR20][R246.64+0x100], R4 ;  /* 0x00010004f6007986 */ /* 0x002fe8000c101914 */
[----:B------:R0:W-:Y:S04]  /*68e0*/  STG.E desc[UR20][R246.64+0x180], R6 ;  /* 0x00018006f6007986 */ /* 0x0001e8000c101914 */
[----:B0-----:R-:W3:Y:S04]  /*68f0*/  LDL.LU.64 R246, [R1+0x98] ;  /* 0x0000980001f67983 */ /* 0x001ee80000300a00 */
[----:B------:R-:W3:Y:S04]  /*6900*/  LDL.LU.64 R76, [R1+0x90] ;  /* 0x00009000014c7983 */ /* 0x000ee80000300a00 */
[----:B------:R-:W3:Y:S04]  /*6910*/  LDL.LU.64 R74, [R1+0x88] ;  /* 0x00008800014a7983 */ /* 0x000ee80000300a00 */
[----:B------:R-:W3:Y:S04]  /*6920*/  LDL.LU.64 R72, [R1+0x80] ;  /* 0x0000800001487983 */ /* 0x000ee80000300a00 */
        /* <DEDUP_REMOVED lines=10> */
[----:B-----5:R-:W-:Y:S04]  /*69d0*/  STG.E desc[UR20][R248.64], R53 ;  /* 0x00000035f8007986 */ /* 0x020fe8000c101914 */
        /* <DEDUP_REMOVED lines=16> */
[----:B------:R-:W-:Y:S04]  /*6ae0*/  STG.E desc[UR20][R246.64+0x100], R13 ;  /* 0x0001000df6007986 */ /* 0x000fe8000c101914 */
[----:B------:R0:W-:Y:S04]  /*6af0*/  STG.E desc[UR20][R246.64+0x180], R15 ;  /* 0x0001800ff6007986 */ /* 0x0001e8000c101914 */
[----:B0-----:R-:W3:Y:S04]  /*6b00*/  LDL.LU.64 R246, [R1+0x50] ;  /* 0x0000500001f67983 */ /* 0x001ee80000300a00 */
[----:B------:R-:W-:Y:S04]  /*6b10*/  STG.E desc[UR20][R76.64], R45 ;  /* 0x0000002d4c007986 */ /* 0x000fe8000c101914 */
        /* <DEDUP_REMOVED lines=11> */
[----:B--2---:R-:W-:Y:S04]  /*6bd0*/  STG.E desc[UR20][R240.64], R41 ;  /* 0x00000029f0007986 */ /* 0x004fe8000c101914 */
[----:B------:R-:W-:Y:S04]  /*6be0*/  STG.E desc[UR20][R240.64+0x80], R43 ;  /* 0x0000802bf0007986 */ /* 0x000fe8000c101914 */
[----:B------:R-:W-:Y:S04]  /*6bf0*/  STG.E desc[UR20][R240.64+0x100], R21 ;  /* 0x00010015f0007986 */ /* 0x000fe8000c101914 */
[----:B------:R-:W-:Y:S04]  /*6c00*/  STG.E desc[UR20][R240.64+0x180], R23 ;  /* 0x00018017f0007986 */ /* 0x000fe8000c101914 */
[----:B----4-:R-:W-:Y:S04]  /*6c10*/  STG.E desc[UR20][R242.64], R37 ;  /* 0x00000025f2007986 */ /* 0x010fe8000c101914 */
[----:B------:R-:W-:Y:S04]  /*6c20*/  STG.E desc[UR20][R242.64+0x80], R39 ;  /* 0x00008027f2007986 */ /* 0x000fe8000c101914 */
[----:B------:R-:W-:Y:S04]  /*6c30*/  STG.E desc[UR20][R242.64+0x100], R57 ;  /* 0x00010039f2007986 */ /* 0x000fe8000c101914 */
[----:B------:R-:W-:Y:S04]  /*6c40*/  STG.E desc[UR20][R242.64+0x180], R59 ;  /* 0x0001803bf2007986 */ /* 0x000fe8000c101914 */
[----:B-----5:R-:W-:Y:S04]  /*6c50*/  STG.E desc[UR20][R248.64], R28 ;  /* 0x0000001cf8007986 */ /* 0x020fe8000c101914 */
        /* <DEDUP_REMOVED lines=11> */
[----:B---3--:R-:W-:Y:S04]  /*6d10*/  STG.E desc[UR20][R246.64], R25 ;  /* 0x00000019f6007986 */ /* 0x008fe8000c101914 */
[----:B------:R-:W-:Y:S04]  /*6d20*/  STG.E desc[UR20][R246.64+0x80], R27 ;  /* 0x0000801bf6007986 */ /* 0x000fe8000c101914 */
[----:B------:R-:W-:Y:S04]  /*6d30*/  STG.E desc[UR20][R246.64+0x100], R65 ;  /* 0x00010041f6007986 */ /* 0x000fe8000c101914 */
[----:B------:R-:W-:Y:S01]  /*6d40*/  STG.E desc[UR20][R246.64+0x180], R67 ;  /* 0x00018043f6007986 */ /* 0x000fe2000c101914 */
[----:B------:R-:W-:Y:S05]  /*6d50*/  EXIT ;  /* 0x000000000000794d */ /* 0x000fea0003800000 */
.L_x_0:
[----:B------:R-:W-:-:S00]  /*6d60*/  BRA `(.L_x_0) ;  /* 0xfffffffc00fc7947 */ /* 0x000fc0000383ffff */
[----:B------:R-:W-:-:S00]  /*6d70*/  NOP ;  /* 0x0000000000007918 */ /* 0x000fc00000000000 */
        /* <DEDUP_REMOVED lines=8> */
.L_x_1:


//--------------------- .nv.shared.gluon_mma      --------------------------
	.section	.nv.shared.gluon_mma,"aw",@nobits
	.sectionflags	@""
	.align	16
	.zero		1024


//--------------------- .nv.shared.reserved.0     --------------------------
	.section	.nv.shared.reserved.0,"aw",@nobits
	.weak		__nv_reservedSMEM_offset_0_alias
	.size		__nv_reservedSMEM_offset_0_alias, 0, 0
	.other		__nv_reservedSMEM_offset_0_alias,@"STO_CUDA_RESERVED_SHARED STV_DEFAULT"
__nv_reservedSMEM_offset_0_alias:
	.zero		0


//--------------------- .nv.constant0.gluon_mma   --------------------------
	.section	.nv.constant0.gluon_mma,"a",@progbits
	.sectionflags	@""
	.align	4
.nv.constant0.gluon_mma:
	.zero		568


//--------------------- SYMBOLS --------------------------

	.type		.nv.reservedSmem.offset0,@object
	.size		.nv.reservedSmem.offset0,0x4
